	.target	sm_90a

	.elftype	@"ET_EXEC"


//--------------------- .note.nv.tkinfo           --------------------------
	.section	.note.nv.tkinfo,"",@"SHT_NOTE"
	.sectionflags	@"SHF_NOTE_NV_TKINFO"
	.tkinfo
        /*0018*/ 	.word	0x00000002
        /*0030*/ 	.string	""
        /*0030*/ 	.string	"ptxas"
        /*0030*/ 	.string	"Cuda compilation tools, release 13.0, V13.0.88"
        /*0030*/ 	.string	"Build cuda_13.0.r13.0/compiler.36424714_0"
        /*0030*/ 	.string	"-v  -suppress-debug-info  -lineinfo  -arch sm_90a "



//--------------------- .note.nv.cuinfo           --------------------------
	.section	.note.nv.cuinfo,"",@"SHT_NOTE"
	.sectionflags	@"SHF_NOTE_NV_CUINFO"
        /*0018*/ 	.short	0x0002
        /*001a*/ 	.short	0x005a
        /*001c*/ 	.short	0x0082
	.zero		2


//--------------------- .nv.info                  --------------------------
	.section	.nv.info,"",@"SHT_CUDA_INFO"
	.align	4


	//----- nvinfo : EIATTR_REGCOUNT
	.align		4
        /*0000*/ 	.byte	0x04, 0x2f
        /*0002*/ 	.short	(.L_2 - .L_1)
	.align		4
.L_1:
        /*0004*/ 	.word	index@(attn_fwd)
        /*0008*/ 	.word	0x00000065


	//----- nvinfo : EIATTR_FRAME_SIZE
	.align		4
.L_2:
        /*000c*/ 	.byte	0x04, 0x11
        /*000e*/ 	.short	(.L_4 - .L_3)
	.align		4
.L_3:
        /*0010*/ 	.word	index@(attn_fwd)
        /*0014*/ 	.word	0x00000000


	//----- nvinfo : EIATTR_MIN_STACK_SIZE
	.align		4
.L_4:
        /*0018*/ 	.byte	0x04, 0x12
        /*001a*/ 	.short	(.L_6 - .L_5)
	.align		4
.L_5:
        /*001c*/ 	.word	index@(attn_fwd)
        /*0020*/ 	.word	0x00000000
.L_6:


//--------------------- .nv.compat                --------------------------
	.section	.nv.compat,"",@"SHT_CUDA_COMPAT_INFO"
	.align	4
        /*0000*/ 	.byte	0x02, 0x09, 0x01, 0x00, 0x02, 0x02, 0x01, 0x00, 0x02, 0x05, 0x05, 0x00, 0x03, 0x07, 0x01, 0x01
        /*0010*/ 	.byte	0x02, 0x03, 0x00, 0x00, 0x02, 0x06, 0x01, 0x00, 0x04, 0x0b, 0x08, 0x00, 0x00, 0x00, 0x00, 0x00
        /*0020*/ 	.byte	0x00, 0x00, 0x00, 0x00


//--------------------- .nv.info.attn_fwd         --------------------------
	.section	.nv.info.attn_fwd,"",@"SHT_CUDA_INFO"
	.sectionflags	@""
	.align	4


	//----- nvinfo : EIATTR_CUDA_API_VERSION
	.align		4
        /*0000*/ 	.byte	0x04, 0x37
        /*0002*/ 	.short	(.L_8 - .L_7)
.L_7:
        /*0004*/ 	.word	0x00000082


	//----- nvinfo : EIATTR_KPARAM_INFO
	.align		4
.L_8:
        /*0008*/ 	.byte	0x04, 0x17
        /*000a*/ 	.short	(.L_10 - .L_9)
.L_9:
        /*000c*/ 	.word	0x00000000
        /*0010*/ 	.short	0x0019
        /*0012*/ 	.short	0x0080
        /*0014*/ 	.byte	0x00, 0xf4, 0x21, 0x00


	//----- nvinfo : EIATTR_KPARAM_INFO
	.align		4
.L_10:
        /*0018*/ 	.byte	0x04, 0x17
        /*001a*/ 	.short	(.L_12 - .L_11)
.L_11:
        /*001c*/ 	.word	0x00000000
        /*0020*/ 	.short	0x0018
        /*0022*/ 	.short	0x0078
        /*0024*/ 	.byte	0x00, 0xf4, 0x21, 0x00


	//----- nvinfo : EIATTR_KPARAM_INFO
	.align		4
.L_12:
        /*0028*/ 	.byte	0x04, 0x17
        /*002a*/ 	.short	(.L_14 - .L_13)
.L_13:
        /*002c*/ 	.word	0x00000000
        /*0030*/ 	.short	0x0017
        /*0032*/ 	.short	0x0070
        /*0034*/ 	.byte	0x00, 0xf0, 0x11, 0x00


	//----- nvinfo : EIATTR_KPARAM_INFO
	.align		4
.L_14:
        /*0038*/ 	.byte	0x04, 0x17
        /*003a*/ 	.short	(.L_16 - .L_15)
.L_15:
        /*003c*/ 	.word	0x00000000
        /*0040*/ 	.short	0x0016
        /*0042*/ 	.short	0x006c
        /*0044*/ 	.byte	0x00, 0xf0, 0x11, 0x00


	//----- nvinfo : EIATTR_KPARAM_INFO
	.align		4
.L_16:
        /*0048*/ 	.byte	0x04, 0x17
        /*004a*/ 	.short	(.L_18 - .L_17)
.L_17:
        /*004c*/ 	.word	0x00000000
        /*0050*/ 	.short	0x0015
        /*0052*/ 	.short	0x0068
        /*0054*/ 	.byte	0x00, 0xf0, 0x11, 0x00


	//----- nvinfo : EIATTR_KPARAM_INFO
	.align		4
.L_18:
        /*0058*/ 	.byte	0x04, 0x17
        /*005a*/ 	.short	(.L_20 - .L_19)
.L_19:
        /*005c*/ 	.word	0x00000000
        /*0060*/ 	.short	0x0014
        /*0062*/ 	.short	0x0064
        /*0064*/ 	.byte	0x00, 0xf0, 0x11, 0x00


	//----- nvinfo : EIATTR_KPARAM_INFO
	.align		4
.L_20:
        /*0068*/ 	.byte	0x04, 0x17
        /*006a*/ 	.short	(.L_22 - .L_21)
.L_21:
        /*006c*/ 	.word	0x00000000
        /*0070*/ 	.short	0x0013
        /*0072*/ 	.short	0x0060
        /*0074*/ 	.byte	0x00, 0xf0, 0x11, 0x00


	//----- nvinfo : EIATTR_KPARAM_INFO
	.align		4
.L_22:
        /*0078*/ 	.byte	0x04, 0x17
        /*007a*/ 	.short	(.L_24 - .L_23)
.L_23:
        /*007c*/ 	.word	0x00000000
        /*0080*/ 	.short	0x0012
        /*0082*/ 	.short	0x005c
        /*0084*/ 	.byte	0x00, 0xf0, 0x11, 0x00


	//----- nvinfo : EIATTR_KPARAM_INFO
	.align		4
.L_24:
        /*0088*/ 	.byte	0x04, 0x17
        /*008a*/ 	.short	(.L_26 - .L_25)
.L_25:
        /*008c*/ 	.word	0x00000000
        /*0090*/ 	.short	0x0011
        /*0092*/ 	.short	0x0058
        /*0094*/ 	.byte	0x00, 0xf0, 0x11, 0x00


	//----- nvinfo : EIATTR_KPARAM_INFO
	.align		4
.L_26:
        /*0098*/ 	.byte	0x04, 0x17
        /*009a*/ 	.short	(.L_28 - .L_27)
.L_27:
        /*009c*/ 	.word	0x00000000
        /*00a0*/ 	.short	0x0010
        /*00a2*/ 	.short	0x0054
        /*00a4*/ 	.byte	0x00, 0xf0, 0x11, 0x00


	//----- nvinfo : EIATTR_KPARAM_INFO
	.align		4
.L_28:
        /*00a8*/ 	.byte	0x04, 0x17
        /*00aa*/ 	.short	(.L_30 - .L_29)
.L_29:
        /*00ac*/ 	.word	0x00000000
        /*00b0*/ 	.short	0x000f
        /*00b2*/ 	.short	0x0050
        /*00b4*/ 	.byte	0x00, 0xf0, 0x11, 0x00


	//----- nvinfo : EIATTR_KPARAM_INFO
	.align		4
.L_30:
        /*00b8*/ 	.byte	0x04, 0x17
        /*00ba*/ 	.short	(.L_32 - .L_31)
.L_31:
        /*00bc*/ 	.word	0x00000000
        /*00c0*/ 	.short	0x000e
        /*00c2*/ 	.short	0x004c
        /*00c4*/ 	.byte	0x00, 0xf0, 0x11, 0x00


	//----- nvinfo : EIATTR_KPARAM_INFO
	.align		4
.L_32:
        /*00c8*/ 	.byte	0x04, 0x17
        /*00ca*/ 	.short	(.L_34 - .L_33)
.L_33:
        /*00cc*/ 	.word	0x00000000
        /*00d0*/ 	.short	0x000d
        /*00d2*/ 	.short	0x0048
        /*00d4*/ 	.byte	0x00, 0xf0, 0x11, 0x00


	//----- nvinfo : EIATTR_KPARAM_INFO
	.align		4
.L_34:
        /*00d8*/ 	.byte	0x04, 0x17
        /*00da*/ 	.short	(.L_36 - .L_35)
.L_35:
        /*00dc*/ 	.word	0x00000000
        /*00e0*/ 	.short	0x000c
        /*00e2*/ 	.short	0x0044
        /*00e4*/ 	.byte	0x00, 0xf0, 0x11, 0x00


	//----- nvinfo : EIATTR_KPARAM_INFO
	.align		4
.L_36:
        /*00e8*/ 	.byte	0x04, 0x17
        /*00ea*/ 	.short	(.L_38 - .L_37)
.L_37:
        /*00ec*/ 	.word	0x00000000
        /*00f0*/ 	.short	0x000b
        /*00f2*/ 	.short	0x0040
        /*00f4*/ 	.byte	0x00, 0xf0, 0x11, 0x00


	//----- nvinfo : EIATTR_KPARAM_INFO
	.align		4
.L_38:
        /*00f8*/ 	.byte	0x04, 0x17
        /*00fa*/ 	.short	(.L_40 - .L_39)
.L_39:
        /*00fc*/ 	.word	0x00000000
        /*0100*/ 	.short	0x000a
        /*0102*/ 	.short	0x003c
        /*0104*/ 	.byte	0x00, 0xf0, 0x11, 0x00


	//----- nvinfo : EIATTR_KPARAM_INFO
	.align		4
.L_40:
        /*0108*/ 	.byte	0x04, 0x17
        /*010a*/ 	.short	(.L_42 - .L_41)
.L_41:
        /*010c*/ 	.word	0x00000000
        /*0110*/ 	.short	0x0009
        /*0112*/ 	.short	0x0038
        /*0114*/ 	.byte	0x00, 0xf0, 0x11, 0x00


	//----- nvinfo : EIATTR_KPARAM_INFO
	.align		4
.L_42:
        /*0118*/ 	.byte	0x04, 0x17
        /*011a*/ 	.short	(.L_44 - .L_43)
.L_43:
        /*011c*/ 	.word	0x00000000
        /*0120*/ 	.short	0x0008
        /*0122*/ 	.short	0x0034
        /*0124*/ 	.byte	0x00, 0xf0, 0x11, 0x00


	//----- nvinfo : EIATTR_KPARAM_INFO
	.align		4
.L_44:
        /*0128*/ 	.byte	0x04, 0x17
        /*012a*/ 	.short	(.L_46 - .L_45)
.L_45:
        /*012c*/ 	.word	0x00000000
        /*0130*/ 	.short	0x0007
        /*0132*/ 	.short	0x0030
        /*0134*/ 	.byte	0x00, 0xf0, 0x11, 0x00


	//----- nvinfo : EIATTR_KPARAM_INFO
	.align		4
.L_46:
        /*0138*/ 	.byte	0x04, 0x17
        /*013a*/ 	.short	(.L_48 - .L_47)
.L_47:
        /*013c*/ 	.word	0x00000000
        /*0140*/ 	.short	0x0006
        /*0142*/ 	.short	0x002c
        /*0144*/ 	.byte	0x00, 0xf0, 0x11, 0x00


	//----- nvinfo : EIATTR_KPARAM_INFO
	.align		4
.L_48:
        /*0148*/ 	.byte	0x04, 0x17
        /*014a*/ 	.short	(.L_50 - .L_49)
.L_49:
        /*014c*/ 	.word	0x00000000
        /*0150*/ 	.short	0x0005
        /*0152*/ 	.short	0x0028
        /*0154*/ 	.byte	0x00, 0xf0, 0x11, 0x00


	//----- nvinfo : EIATTR_KPARAM_INFO
	.align		4
.L_50:
        /*0158*/ 	.byte	0x04, 0x17
        /*015a*/ 	.short	(.L_52 - .L_51)
.L_51:
        /*015c*/ 	.word	0x00000000
        /*0160*/ 	.short	0x0004
        /*0162*/ 	.short	0x0020
        /*0164*/ 	.byte	0x00, 0xf4, 0x21, 0x00


	//----- nvinfo : EIATTR_KPARAM_INFO
	.align		4
.L_52:
        /*0168*/ 	.byte	0x04, 0x17
        /*016a*/ 	.short	(.L_54 - .L_53)
.L_53:
        /*016c*/ 	.word	0x00000000
        /*0170*/ 	.short	0x0003
        /*0172*/ 	.short	0x0018
        /*0174*/ 	.byte	0x00, 0xf4, 0x21, 0x00


	//----- nvinfo : EIATTR_KPARAM_INFO
	.align		4
.L_54:
        /*0178*/ 	.byte	0x04, 0x17
        /*017a*/ 	.short	(.L_56 - .L_55)
.L_55:
        /*017c*/ 	.word	0x00000000
        /*0180*/ 	.short	0x0002
        /*0182*/ 	.short	0x0010
        /*0184*/ 	.byte	0x00, 0xf4, 0x21, 0x00


	//----- nvinfo : EIATTR_KPARAM_INFO
	.align		4
.L_56:
        /*0188*/ 	.byte	0x04, 0x17
        /*018a*/ 	.short	(.L_58 - .L_57)
.L_57:
        /*018c*/ 	.word	0x00000000
        /*0190*/ 	.short	0x0001
        /*0192*/ 	.short	0x0008
        /*0194*/ 	.byte	0x00, 0xf4, 0x21, 0x00


	//----- nvinfo : EIATTR_KPARAM_INFO
	.align		4
.L_58:
        /*0198*/ 	.byte	0x04, 0x17
        /*019a*/ 	.short	(.L_60 - .L_59)
.L_59:
        /*019c*/ 	.word	0x00000000
        /*01a0*/ 	.short	0x0000
        /*01a2*/ 	.short	0x0000
        /*01a4*/ 	.byte	0x00, 0xf4, 0x21, 0x00


	//----- nvinfo : EIATTR_SPARSE_MMA_MASK
	.align		4
.L_60:
        /*01a8*/ 	.byte	0x03, 0x50
        /*01aa*/ 	.short	0x0000


	//----- nvinfo : EIATTR_MAXREG_COUNT
	.align		4
        /*01ac*/ 	.byte	0x03, 0x1b
        /*01ae*/ 	.short	0x00ff


	//----- nvinfo : EIATTR_NUM_BARRIERS
	.align		4
        /*01b0*/ 	.byte	0x02, 0x4c
        /*01b2*/ 	.byte	0x01
	.zero		1


	//----- nvinfo : EIATTR_MERCURY_ISA_VERSION
	.align		4
        /*01b4*/ 	.byte	0x03, 0x5f
        /*01b6*/ 	.short	0x0101


	//----- nvinfo : EIATTR_COOP_GROUP_MASK_REGIDS
	.align		4
        /*01b8*/ 	.byte	0x04, 0x29
        /*01ba*/ 	.short	(.L_62 - .L_61)


	//   ....[0]....
.L_61:
        /*01bc*/ 	.word	0xffffffff


	//   ....[1]....
        /*01c0*/ 	.word	0xffffffff


	//   ....[2]....
        /*01c4*/ 	.word	0xffffffff


	//   ....[3]....
        /*01c8*/ 	.word	0xffffffff


	//   ....[4]....
        /*01cc*/ 	.word	0xffffffff


	//   ....[5]....
        /*01d0*/ 	.word	0xffffffff


	//   ....[6]....
        /*01d4*/ 	.word	0xffffffff


	//   ....[7]....
        /*01d8*/ 	.word	0xffffffff


	//----- nvinfo : EIATTR_COOP_GROUP_INSTR_OFFSETS
	.align		4
.L_62:
        /*01dc*/ 	.byte	0x04, 0x28
        /*01de*/ 	.short	(.L_64 - .L_63)


	//   ....[0]....
.L_63:
        /*01e0*/ 	.word	0x00001080


	//   ....[1]....
        /*01e4*/ 	.word	0x00001110


	//   ....[2]....
        /*01e8*/ 	.word	0x00001120


	//   ....[3]....
        /*01ec*/ 	.word	0x00001150


	//   ....[4]....
        /*01f0*/ 	.word	0x000017d0


	//   ....[5]....
        /*01f4*/ 	.word	0x000017e0


	//   ....[6]....
        /*01f8*/ 	.word	0x00001860


	//   ....[7]....
        /*01fc*/ 	.word	0x00001870


	//----- nvinfo : EIATTR_EXIT_INSTR_OFFSETS
	.align		4
.L_64:
        /*0200*/ 	.byte	0x04, 0x1c
        /*0202*/ 	.short	(.L_66 - .L_65)


	//   ....[0]....
.L_65:
        /*0204*/ 	.word	0x000027e0


	//   ....[1]....
        /*0208*/ 	.word	0x00002810


	//----- nvinfo : EIATTR_REQNTID
	.align		4
.L_66:
        /*020c*/ 	.byte	0x04, 0x10
        /*020e*/ 	.short	(.L_68 - .L_67)
.L_67:
        /*0210*/ 	.word	0x00000080
        /*0214*/ 	.word	0x00000001
        /*0218*/ 	.word	0x00000001


	//----- nvinfo : EIATTR_CBANK_PARAM_SIZE
	.align		4
.L_68:
        /*021c*/ 	.byte	0x03, 0x19
        /*021e*/ 	.short	0x0088


	//----- nvinfo : EIATTR_PARAM_CBANK
	.align		4
        /*0220*/ 	.byte	0x04, 0x0a
        /*0222*/ 	.short	(.L_70 - .L_69)
	.align		4
.L_69:
        /*0224*/ 	.word	index@(.nv.constant0.attn_fwd)
        /*0228*/ 	.short	0x0210
        /*022a*/ 	.short	0x0088


	//----- nvinfo : EIATTR_SW_WAR
	.align		4
.L_70:
        /*022c*/ 	.byte	0x04, 0x36
        /*022e*/ 	.short	(.L_72 - .L_71)
.L_71:
        /*0230*/ 	.word	0x00000008
.L_72:


//--------------------- .nv.callgraph             --------------------------
	.section	.nv.callgraph,"",@"SHT_CUDA_CALLGRAPH"
	.align	4
	.sectionentsize	8
	.align		4
        /*0000*/ 	.word	0x00000000
	.align		4
        /*0004*/ 	.word	0xffffffff
	.align		4
        /*0008*/ 	.word	0x00000000
	.align		4
        /*000c*/ 	.word	0xfffffffe
	.align		4
        /*0010*/ 	.word	0x00000000
	.align		4
        /*0014*/ 	.word	0xfffffffd
	.align		4
        /*0018*/ 	.word	0x00000000
	.align		4
        /*001c*/ 	.word	0xfffffffc


//--------------------- .nv.constant4             --------------------------
	.section	.nv.constant4,"a",@progbits
	.align	8
	.align		8
.nv.constant4:
        /*0000*/ 	.dword	_$_str


//--------------------- .text.attn_fwd            --------------------------
	.section	.text.attn_fwd,"ax",@progbits
	.align	128
        .global         attn_fwd
        .type           attn_fwd,@function
        .size           attn_fwd,(.L_x_3 - attn_fwd)
        .other          attn_fwd,@"STO_CUDA_ENTRY STV_DEFAULT"
attn_fwd:
.text.attn_fwd:
[----:B------:R-:W-:Y:S01]  /*0000*/  LDC R1, c[0x0][0x28] ;  /* 0x00000a00ff017b82 */ /* 0x000fe20000000800 */
[----:B------:R-:W0:Y:S07]  /*0010*/  S2R R32, SR_TID.X ;  /* 0x0000000000207919 */ /* 0x000e2e0000002100 */
[----:B------:R-:W1:Y:S01]  /*0020*/  S2UR UR6, SR_CTAID.Y ;  /* 0x00000000000679c3 */ /* 0x000e620000002600 */
[----:B------:R-:W-:Y:S01]  /*0030*/  ULDC.64 UR4, c[0x0][0x240] ;  /* 0x0000900000047ab9 */ /* 0x000fe20000000a00 */
[----:B------:R-:W-:Y:S01]  /*0040*/  ULDC.64 UR10, c[0x0][0x208] ;  /* 0x00008200000a7ab9 */ /* 0x000fe20000000a00 */
[----:B------:R-:W2:Y:S05]  /*0050*/  S2R R3, SR_CTAID.X ;  /* 0x0000000000037919 */ /* 0x000eaa0000002500 */
[----:B------:R-:W3:Y:S08]  /*0060*/  LDC R18, c[0x0][0x248] ;  /* 0x00009200ff127b82 */ /* 0x000ef00000000800 */
[----:B------:R-:W4:Y:S01]  /*0070*/  LDC.64 R24, c[0x0][0x210] ;  /* 0x00008400ff187b82 */ /* 0x000f220000000a00 */
[----:B-1----:R-:W-:-:S04]  /*0080*/  UIMAD UR4, UR6, UR4, URZ ;  /* 0x00000004060472a4 */ /* 0x002fc8000f8e023f */
[----:B------:R-:W-:Y:S01]  /*0090*/  USHF.L.U32 UR7, UR4, 0x1, URZ ;  /* 0x0000000104077899 */ /* 0x000fe2000800063f */
[----:B0-----:R-:W-:Y:S02]  /*00a0*/  LOP3.LUT R14, R32, 0x1f, RZ, 0xc0, !PT ;  /* 0x0000001f200e7812 */ /* 0x001fe400078ec0ff */
[----:B------:R-:W-:Y:S02]  /*00b0*/  SHF.R.U32.HI R12, RZ, 0x5, R32 ;  /* 0x00000005ff0c7819 */ /* 0x000fe40000011620 */
[----:B--2---:R-:W-:Y:S02]  /*00c0*/  LEA R0, R3, R14, 0x5 ;  /* 0x0000000e03007211 */ /* 0x004fe400078e28ff */
[----:B------:R-:W-:-:S03]  /*00d0*/  SGXT.U32 R12, R12, 0x2 ;  /* 0x000000020c0c781a */ /* 0x000fc60000000000 */
[----:B------:R-:W-:Y:S01]  /*00e0*/  IMAD R2, R0, UR5, RZ ;  /* 0x0000000500027c24 */ /* 0x000fe2000f8e02ff */
[----:B------:R-:W-:Y:S01]  /*00f0*/  UIMAD.WIDE UR4, UR4, 0x2, URZ ;  /* 0x00000002040478a5 */ /* 0x000fe2000f8e023f */
[----:B---3--:R-:W-:-:S03]  /*0100*/  IMAD R4, R12, R18, RZ ;  /* 0x000000120c047224 */ /* 0x008fc600078e02ff */
[----:B------:R-:W-:Y:S01]  /*0110*/  SHF.L.U32 R3, R2, 0x1, RZ ;  /* 0x0000000102037819 */ /* 0x000fe200000006ff */
[----:B------:R-:W-:Y:S02]  /*0120*/  IMAD R5, R18, 0x4, R4 ;  /* 0x0000000412057824 */ /* 0x000fe400078e0204 */
[----:B------:R-:W-:Y:S01]  /*0130*/  IMAD.HI R2, R2, 0x2, RZ ;  /* 0x0000000202027827 */ /* 0x000fe200078e02ff */
[----:B----4-:R-:W-:Y:S02]  /*0140*/  IADD3 R24, P0, P1, R3, UR7, R24 ;  /* 0x0000000703187c10 */ /* 0x010fe4000f91e018 */
[----:B------:R-:W-:Y:S02]  /*0150*/  LEA R7, R18, R5, 0x2 ;  /* 0x0000000512077211 */ /* 0x000fe400078e10ff */
[----:B------:R-:W-:Y:S02]  /*0160*/  IADD3.X R26, R2, UR5, R25, P0, P1 ;  /* 0x00000005021a7c10 */ /* 0x000fe400087e2419 */
[----:B------:R-:W-:-:S02]  /*0170*/  LEA R2, P0, R4, R24, 0x1 ;  /* 0x0000001804027211 */ /* 0x000fc400078008ff */
[----:B------:R-:W-:Y:S02]  /*0180*/  LEA R9, R18, R7, 0x2 ;  /* 0x0000000712097211 */ /* 0x000fe400078e10ff */
[----:B------:R-:W-:Y:S02]  /*0190*/  LEA.HI.X.SX32 R3, R4, R26, 0x1, P0 ;  /* 0x0000001a04037211 */ /* 0x000fe400000f0eff */
[-C--:B------:R-:W-:Y:S01]  /*01a0*/  LEA R4, P0, R5, R24.reuse, 0x1 ;  /* 0x0000001805047211 */ /* 0x080fe200078008ff */
[----:B------:R-:W-:Y:S01]  /*01b0*/  IMAD R13, R18, 0x4, R9 ;  /* 0x00000004120d7824 */ /* 0x000fe200078e0209 */
[----:B------:R-:W-:Y:S01]  /*01c0*/  LEA R6, P1, R7, R24, 0x1 ;  /* 0x0000001807067211 */ /* 0x000fe200078208ff */
[----:B------:R-:W2:Y:S01]  /*01d0*/  LDG.E.U16 R23, desc[UR10][R2.64] ;  /* 0x0000000a02177981 */ /* 0x000ea2000c1e1500 */
[----:B------:R-:W-:Y:S02]  /*01e0*/  LEA.HI.X.SX32 R5, R5, R26, 0x1, P0 ;  /* 0x0000001a05057211 */ /* 0x000fe400000f0eff */
[----:B------:R-:W-:-:S02]  /*01f0*/  LEA R10, P0, R9, R24, 0x1 ;  /* 0x00000018090a7211 */ /* 0x000fc400078008ff */
[----:B------:R-:W-:Y:S01]  /*0200*/  LEA.HI R8, R32, 0x1c, RZ, 0x1b ;  /* 0x0000001c20087811 */ /* 0x000fe200078fd8ff */
[----:B------:R0:W3:Y:S01]  /*0210*/  LDG.E.U16 R22, desc[UR10][R4.64] ;  /* 0x0000000a04167981 */ /* 0x0000e2000c1e1500 */
[----:B------:R-:W-:Y:S02]  /*0220*/  LEA R15, R18, R13, 0x2 ;  /* 0x0000000d120f7211 */ /* 0x000fe400078e10ff */
[----:B------:R-:W-:Y:S01]  /*0230*/  LEA.HI.X.SX32 R11, R9, R26, 0x1, P0 ;  /* 0x0000001a090b7211 */ /* 0x000fe200000f0eff */
[----:B------:R-:W-:Y:S01]  /*0240*/  IMAD R21, R8, R18, RZ ;  /* 0x0000001208157224 */ /* 0x000fe200078e02ff */
[----:B------:R-:W-:Y:S02]  /*0250*/  LEA.HI.X.SX32 R7, R7, R26, 0x1, P1 ;  /* 0x0000001a07077211 */ /* 0x000fe400008f0eff */
[----:B------:R-:W-:Y:S01]  /*0260*/  LEA R9, R18, R15, 0x2 ;  /* 0x0000000f12097211 */ /* 0x000fe200078e10ff */
[----:B------:R-:W4:Y:S01]  /*0270*/  LDG.E.U16 R10, desc[UR10][R10.64] ;  /* 0x0000000a0a0a7981 */ /* 0x000f22000c1e1500 */
[-C--:B------:R-:W-:Y:S01]  /*0280*/  LEA R16, P0, R13, R24.reuse, 0x1 ;  /* 0x000000180d107211 */ /* 0x080fe200078008ff */
[----:B0-----:R-:W0:Y:S01]  /*0290*/  LDC R4, c[0x0][0x280] ;  /* 0x0000a000ff047b82 */ /* 0x001e220000000800 */
[----:B------:R-:W-:Y:S01]  /*02a0*/  LEA R18, P1, R9, R24, 0x1 ;  /* 0x0000001809127211 */ /* 0x000fe200078208ff */
[----:B------:R1:W5:Y:S01]  /*02b0*/  LDG.E.U16 R25, desc[UR10][R6.64] ;  /* 0x0000000a06197981 */ /* 0x000362000c1e1500 */
[----:B------:R-:W-:-:S02]  /*02c0*/  LEA.HI.X.SX32 R17, R13, R26, 0x1, P0 ;  /* 0x0000001a0d117211 */ /* 0x000fc400000f0eff */
[----:B------:R-:W-:Y:S02]  /*02d0*/  LEA R20, P2, R21, R24, 0x1 ;  /* 0x0000001815147211 */ /* 0x000fe400078408ff */
[----:B------:R-:W-:Y:S02]  /*02e0*/  LEA.HI.X.SX32 R19, R9, R26, 0x1, P1 ;  /* 0x0000001a09137211 */ /* 0x000fe400008f0eff */
[----:B-1----:R-:W-:Y:S01]  /*02f0*/  LEA R6, P0, R15, R24, 0x1 ;  /* 0x000000180f067211 */ /* 0x002fe200078008ff */
[----:B------:R-:W3:Y:S01]  /*0300*/  LDG.E.U16 R17, desc[UR10][R16.64] ;  /* 0x0000000a10117981 */ /* 0x000ee2000c1e1500 */
[-C--:B------:R-:W-:Y:S02]  /*0310*/  LEA.HI.X.SX32 R21, R21, R26.reuse, 0x1, P2 ;  /* 0x0000001a15157211 */ /* 0x080fe400010f0eff */
[----:B------:R-:W-:Y:S01]  /*0320*/  LEA.HI.X.SX32 R7, R15, R26, 0x1, P0 ;  /* 0x0000001a0f077211 */ /* 0x000fe200000f0eff */
[----:B------:R-:W4:Y:S04]  /*0330*/  LDG.E.U16 R19, desc[UR10][R18.64] ;  /* 0x0000000a12137981 */ /* 0x000f28000c1e1500 */
[----:B------:R-:W4:Y:S04]  /*0340*/  LDG.E.U16 R6, desc[UR10][R6.64] ;  /* 0x0000000a06067981 */ /* 0x000f28000c1e1500 */
[----:B------:R-:W4:Y:S01]  /*0350*/  LDG.E.U16 R20, desc[UR10][R20.64] ;  /* 0x0000000a14147981 */ /* 0x000f22000c1e1500 */
[----:B------:R-:W1:Y:S01]  /*0360*/  S2UR UR5, SR_CgaCtaId ;  /* 0x00000000000579c3 */ /* 0x000e620000008800 */
[----:B------:R-:W-:Y:S01]  /*0370*/  SHF.R.S32.HI R2, RZ, 0x6, R32 ;  /* 0x00000006ff027819 */ /* 0x000fe20000011420 */
[----:B------:R-:W-:-:S03]  /*0380*/  IMAD.SHL.U32 R5, R32, 0x2, RZ ;  /* 0x0000000220057824 */ /* 0x000fc600078e00ff */
[----:B------:R-:W-:Y:S01]  /*0390*/  SGXT R2, R2, 0x1 ;  /* 0x000000010202781a */ /* 0x000fe20000000200 */
[----:B------:R-:W-:Y:S01]  /*03a0*/  UMOV UR4, 0x400 ;  /* 0x0000040000047882 */ /* 0x000fe20000000000 */
[----:B0-----:R-:W-:Y:S02]  /*03b0*/  ISETP.GE.AND P0, PT, R4, 0x1, PT ;  /* 0x000000010400780c */ /* 0x001fe40003f06270 */
[----:B------:R-:W-:-:S04]  /*03c0*/  LOP3.LUT R2, R2, 0x90, RZ, 0xc0, !PT ;  /* 0x0000009002027812 */ /* 0x000fc800078ec0ff */
[----:B------:R-:W-:-:S04]  /*03d0*/  LOP3.LUT R2, R2, 0x7e, R5, 0x78, !PT ;  /* 0x0000007e02027812 */ /* 0x000fc800078e7805 */
[----:B------:R-:W-:Y:S01]  /*03e0*/  LOP3.LUT R3, R2, 0x20, RZ, 0x3c, !PT ;  /* 0x0000002002037812 */ /* 0x000fe200078e3cff */
[----:B-1----:R-:W-:Y:S01]  /*03f0*/  ULEA UR5, UR5, UR4, 0x18 ;  /* 0x0000000405057291 */ /* 0x002fe2000f8ec03f */
[----:B------:R-:W-:Y:S01]  /*0400*/  MOV R52, 0xff800000 ;  /* 0xff80000000347802 */ /* 0x000fe20000000f00 */
[----:B------:R-:W-:Y:S01]  /*0410*/  IMAD.MOV.U32 R9, RZ, RZ, 0x3f800000 ;  /* 0x3f800000ff097424 */ /* 0x000fe200078e00ff */
[----:B------:R-:W-:Y:S02]  /*0420*/  MOV R56, 0x3f800000 ;  /* 0x3f80000000387802 */ /* 0x000fe40000000f00 */
[----:B------:R-:W-:Y:S02]  /*0430*/  CS2R R28, SRZ ;  /* 0x00000000001c7805 */ /* 0x000fe4000001ff00 */
[----:B------:R-:W-:Y:S02]  /*0440*/  MOV R53, 0xff800000 ;  /* 0xff80000000357802 */ /* 0x000fe40000000f00 */
[----:B------:R-:W-:-:S02]  /*0450*/  CS2R R30, SRZ ;  /* 0x00000000001e7805 */ /* 0x000fc4000001ff00 */
[----:B------:R-:W-:Y:S02]  /*0460*/  CS2R R36, SRZ ;  /* 0x0000000000247805 */ /* 0x000fe4000001ff00 */
[----:B------:R-:W-:Y:S02]  /*0470*/  CS2R R38, SRZ ;  /* 0x0000000000267805 */ /* 0x000fe4000001ff00 */
[----:B------:R-:W-:Y:S02]  /*0480*/  CS2R R40, SRZ ;  /* 0x0000000000287805 */ /* 0x000fe4000001ff00 */
[----:B------:R-:W-:Y:S02]  /*0490*/  CS2R R42, SRZ ;  /* 0x00000000002a7805 */ /* 0x000fe4000001ff00 */
[----:B------:R-:W-:Y:S02]  /*04a0*/  CS2R R26, SRZ ;  /* 0x00000000001a7805 */ /* 0x000fe4000001ff00 */
[C---:B------:R-:W-:Y:S01]  /*04b0*/  SHF.L.U32 R13, R32.reuse, 0x6, RZ ;  /* 0x00000006200d7819 */ /* 0x040fe200000006ff */
[----:B------:R-:W-:Y:S01]  /*04c0*/  IMAD.SHL.U32 R15, R32, 0x8, RZ ;  /* 0x00000008200f7824 */ /* 0x000fe200078e00ff */
[----:B--2---:R-:W-:Y:S04]  /*04d0*/  STS.U16 [R2+UR5], R23 ;  /* 0x0000001702007988 */ /* 0x004fe80008000405 */
[----:B-----5:R0:W-:Y:S04]  /*04e0*/  STS.U16 [R2+UR5+0x200], R25 ;  /* 0x0002001902007988 */ /* 0x0201e80008000405 */
[----:B---3--:R1:W-:Y:S04]  /*04f0*/  STS.U16 [R2+UR5+0x400], R17 ;  /* 0x0004001102007988 */ /* 0x0083e80008000405 */
[----:B----4-:R1:W-:Y:S01]  /*0500*/  STS.U16 [R2+UR5+0x600], R19 ;  /* 0x0006001302007988 */ /* 0x0103e20008000405 */
[----:B0-----:R-:W-:-:S03]  /*0510*/  CS2R R24, SRZ ;  /* 0x0000000000187805 */ /* 0x001fc6000001ff00 */
[----:B------:R1:W-:Y:S04]  /*0520*/  STS.U16 [R3+UR5+0x100], R22 ;  /* 0x0001001603007988 */ /* 0x0003e80008000405 */
[----:B------:R1:W-:Y:S04]  /*0530*/  STS.U16 [R3+UR5+0x300], R10 ;  /* 0x0003000a03007988 */ /* 0x0003e80008000405 */
[----:B------:R1:W-:Y:S04]  /*0540*/  STS.U16 [R3+UR5+0x500], R6 ;  /* 0x0005000603007988 */ /* 0x0003e80008000405 */
[----:B------:R1:W-:Y:S01]  /*0550*/  STS.U16 [R3+UR5+0x700], R20 ;  /* 0x0007001403007988 */ /* 0x0003e20008000405 */
[----:B------:R-:W-:Y:S05]  /*0560*/  @!P0 BRA `(.L_x_0) ;  /* 0x0000001400148947 */ /* 0x000fea0003800000 */
[----:B-1----:R-:W0:Y:S01]  /*0570*/  LDC.64 R6, c[0x0][0x250] ;  /* 0x00009400ff067b82 */ /* 0x002e220000000a00 */
[----:B------:R-:W-:Y:S01]  /*0580*/  LOP3.LUT R16, R13, 0x1c0, RZ, 0xc0, !PT ;  /* 0x000001c00d107812 */ /* 0x000fe200078ec0ff */
[----:B------:R-:W-:Y:S01]  /*0590*/  ULDC UR4, c[0x0][0x258] ;  /* 0x0000960000047ab9 */ /* 0x000fe20000000800 */
[----:B------:R-:W-:Y:S01]  /*05a0*/  LOP3.LUT R9, R5, 0x10, RZ, 0xc0, !PT ;  /* 0x0000001005097812 */ /* 0x000fe200078ec0ff */
[----:B------:R-:W-:Y:S01]  /*05b0*/  ULDC.64 UR8, c[0x0][0x218] ;  /* 0x0000860000087ab9 */ /* 0x000fe20000000a00 */
[----:B------:R-:W-:Y:S01]  /*05c0*/  LOP3.LUT R18, R16, 0x30, R15, 0xf8, !PT ;  /* 0x0000003010127812 */ /* 0x000fe200078ef80f */
[----:B------:R-:W-:Y:S01]  /*05d0*/  IMAD R15, R14, UR4, RZ ;  /* 0x000000040e0f7c24 */ /* 0x000fe2000f8e02ff */
[----:B------:R-:W-:Y:S01]  /*05e0*/  LOP3.LUT R17, R9, 0x20, R32, 0xf8, !PT ;  /* 0x0000002009117812 */ /* 0x000fe200078ef820 */
[----:B------:R-:W1:Y:S01]  /*05f0*/  LDC.64 R10, c[0x0][0x260] ;  /* 0x00009800ff0a7b82 */ /* 0x000e620000000a00 */
[----:B------:R-:W-:Y:S01]  /*0600*/  SHF.L.U32 R13, R32, 0x5, RZ ;  /* 0x00000005200d7819 */ /* 0x000fe200000006ff */
[----:B------:R-:W-:Y:S01]  /*0610*/  ULDC.64 UR12, c[0x0][0x220] ;  /* 0x00008800000c7ab9 */ /* 0x000fe20000000a00 */
[----:B------:R-:W-:Y:S01]  /*0620*/  SHF.L.U32 R16, R15, 0x1, RZ ;  /* 0x000000010f107819 */ /* 0x000fe200000006ff */
[----:B------:R-:W-:Y:S01]  /*0630*/  IMAD.MOV.U32 R56, RZ, RZ, 0x3f800000 ;  /* 0x3f800000ff387424 */ /* 0x000fe200078e00ff */
[----:B------:R-:W-:-:S02]  /*0640*/  LOP3.LUT R17, R18, R17, RZ, 0x3c, !PT ;  /* 0x0000001112117212 */ /* 0x000fc400078e3cff */
[----:B------:R-:W-:Y:S02]  /*0650*/  CS2R R28, SRZ ;  /* 0x00000000001c7805 */ /* 0x000fe4000001ff00 */
[----:B------:R-:W-:Y:S01]  /*0660*/  LOP3.LUT R5, R18, 0x30, R5, 0x78, !PT ;  /* 0x0000003012057812 */ /* 0x000fe200078e7805 */
[----:B------:R-:W2:Y:S01]  /*0670*/  LDC R22, c[0x0][0x268] ;  /* 0x00009a00ff167b82 */ /* 0x000ea20000000800 */
[----:B------:R-:W-:Y:S02]  /*0680*/  MOV R57, 0xff800000 ;  /* 0xff80000000397802 */ /* 0x000fe40000000f00 */
[----:B------:R-:W-:Y:S02]  /*0690*/  CS2R R30, SRZ ;  /* 0x00000000001e7805 */ /* 0x000fe4000001ff00 */
[----:B------:R-:W-:Y:S02]  /*06a0*/  MOV R58, 0xff800000 ;  /* 0xff800000003a7802 */ /* 0x000fe40000000f00 */
[----:B------:R-:W-:-:S02]  /*06b0*/  CS2R R36, SRZ ;  /* 0x0000000000247805 */ /* 0x000fc4000001ff00 */
[----:B------:R-:W-:Y:S02]  /*06c0*/  CS2R R38, SRZ ;  /* 0x0000000000267805 */ /* 0x000fe4000001ff00 */
[----:B------:R-:W-:Y:S02]  /*06d0*/  CS2R R40, SRZ ;  /* 0x0000000000287805 */ /* 0x000fe4000001ff00 */
[----:B------:R-:W-:Y:S01]  /*06e0*/  CS2R R42, SRZ ;  /* 0x00000000002a7805 */ /* 0x000fe2000001ff00 */
[----:B0-----:R-:W-:Y:S01]  /*06f0*/  IMAD R9, R6, UR6, RZ ;  /* 0x0000000606097c24 */ /* 0x001fe2000f8e02ff */
[----:B------:R-:W-:Y:S02]  /*0700*/  LOP3.LUT R6, R13, 0x200, RZ, 0xc0, !PT ;  /* 0x000002000d067812 */ /* 0x000fe400078ec0ff */
[----:B------:R-:W-:Y:S02]  /*0710*/  CS2R R24, SRZ ;  /* 0x0000000000187805 */ /* 0x000fe4000001ff00 */
[----:B------:R-:W-:Y:S01]  /*0720*/  CS2R R26, SRZ ;  /* 0x00000000001a7805 */ /* 0x000fe2000001ff00 */
[----:B------:R-:W-:Y:S01]  /*0730*/  IMAD.SHL.U32 R13, R9, 0x2, RZ ;  /* 0x00000002090d7824 */ /* 0x000fe200078e00ff */
[----:B------:R-:W-:Y:S01]  /*0740*/  IADD3 R6, R17, UR5, R6 ;  /* 0x0000000511067c10 */ /* 0x000fe2000fffe006 */
[----:B------:R-:W-:Y:S01]  /*0750*/  IMAD.HI R9, R9, 0x2, RZ ;  /* 0x0000000209097827 */ /* 0x000fe200078e02ff */
[----:B------:R-:W-:Y:S01]  /*0760*/  UMOV UR4, URZ ;  /* 0x0000003f00047c82 */ /* 0x000fe20008000000 */
[----:B------:R-:W-:Y:S01]  /*0770*/  ULDC UR7, c[0x0][0x238] ;  /* 0x00008e0000077ab9 */ /* 0x000fe20000000800 */
[----:B------:R-:W-:Y:S01]  /*0780*/  IADD3 R83, P0, P1, R16, UR8, R13 ;  /* 0x0000000810537c10 */ /* 0x000fe2000f91e00d */
[----:B------:R-:W-:-:S02]  /*0790*/  IMAD R16, R12, R7, RZ ;  /* 0x000000070c107224 */ /* 0x000fc400078e02ff */
[----:B-1----:R-:W-:Y:S02]  /*07a0*/  IMAD R17, R14, R11, RZ ;  /* 0x0000000b0e117224 */ /* 0x002fe400078e02ff */
[----:B------:R-:W-:Y:S01]  /*07b0*/  IMAD.HI R14, R15, 0x2, RZ ;  /* 0x000000020f0e7827 */ /* 0x000fe200078e02ff */
[----:B------:R-:W-:Y:S02]  /*07c0*/  LEA R94, P2, R16, R83, 0x1 ;  /* 0x00000053105e7211 */ /* 0x000fe400078408ff */
[----:B------:R-:W-:Y:S01]  /*07d0*/  SHF.L.U32 R18, R17, 0x1, RZ ;  /* 0x0000000111127819 */ /* 0x000fe200000006ff */
[----:B------:R-:W-:Y:S01]  /*07e0*/  IMAD R10, R10, UR6, RZ ;  /* 0x000000060a0a7c24 */ /* 0x000fe2000f8e02ff */
[----:B------:R-:W-:Y:S01]  /*07f0*/  IADD3.X R21, R14, UR9, R9, P0, P1 ;  /* 0x000000090e157c10 */ /* 0x000fe200087e2409 */
[----:B--2---:R-:W-:Y:S02]  /*0800*/  IMAD R15, R12, R22, RZ ;  /* 0x000000160c0f7224 */ /* 0x004fe400078e02ff */
[----:B------:R-:W-:Y:S01]  /*0810*/  IMAD R12, R7, 0x4, R16 ;  /* 0x00000004070c7824 */ /* 0x000fe200078e0210 */
[----:B------:R-:W-:Y:S01]  /*0820*/  SHF.L.U32 R13, R10, 0x1, RZ ;  /* 0x000000010a0d7819 */ /* 0x000fe200000006ff */
[----:B------:R-:W-:Y:S01]  /*0830*/  IMAD R9, R8, R7, RZ ;  /* 0x0000000708097224 */ /* 0x000fe200078e02ff */
[----:B------:R-:W-:Y:S01]  /*0840*/  LEA.HI.X.SX32 R95, R16, R21, 0x1, P2 ;  /* 0x00000015105f7211 */ /* 0x000fe200010f0eff */
[----:B------:R-:W-:Y:S01]  /*0850*/  IMAD.HI R20, R17, 0x2, RZ ;  /* 0x0000000211147827 */ /* 0x000fe200078e02ff */
[----:B------:R-:W-:-:S02]  /*0860*/  LEA R14, R7, R12, 0x2 ;  /* 0x0000000c070e7211 */ /* 0x000fc400078e10ff */
[----:B------:R-:W-:Y:S01]  /*0870*/  IADD3 R62, P0, P1, R18, UR12, R13 ;  /* 0x0000000c123e7c10 */ /* 0x000fe2000f91e00d */
[----:B------:R-:W-:Y:S01]  /*0880*/  IMAD.HI R13, R10, 0x2, RZ ;  /* 0x000000020a0d7827 */ /* 0x000fe200078e02ff */
[----:B------:R-:W-:Y:S02]  /*0890*/  LEA R80, P5, R9, R83, 0x1 ;  /* 0x0000005309507211 */ /* 0x000fe400078a08ff */
[----:B------:R-:W-:Y:S01]  /*08a0*/  LEA R19, R22, R15, 0x2 ;  /* 0x0000000f16137211 */ /* 0x000fe200078e10ff */
[----:B------:R-:W-:Y:S01]  /*08b0*/  IMAD R10, R7, 0x4, R14 ;  /* 0x00000004070a7824 */ /* 0x000fe200078e020e */
[----:B------:R-:W-:Y:S02]  /*08c0*/  LEA.HI.X.SX32 R81, R9, R21, 0x1, P5 ;  /* 0x0000001509517211 */ /* 0x000fe400028f0eff */
[----:B------:R-:W-:Y:S02]  /*08d0*/  LEA R92, P3, R12, R83, 0x1 ;  /* 0x000000530c5c7211 */ /* 0x000fe400078608ff */
[----:B------:R-:W-:-:S02]  /*08e0*/  LEA R18, R7, R10, 0x2 ;  /* 0x0000000a07127211 */ /* 0x000fc400078e10ff */
[----:B------:R-:W-:Y:S02]  /*08f0*/  LEA R90, P4, R14, R83, 0x1 ;  /* 0x000000530e5a7211 */ /* 0x000fe400078808ff */
[----:B------:R-:W-:Y:S01]  /*0900*/  LEA R17, R22, R19, 0x2 ;  /* 0x0000001316117211 */ /* 0x000fe200078e10ff */
[C---:B------:R-:W-:Y:S01]  /*0910*/  IMAD R16, R7.reuse, 0x4, R18 ;  /* 0x0000000407107824 */ /* 0x040fe200078e0212 */
[-C--:B------:R-:W-:Y:S01]  /*0920*/  LEA.HI.X.SX32 R93, R12, R21.reuse, 0x1, P3 ;  /* 0x000000150c5d7211 */ /* 0x080fe200018f0eff */
[----:B------:R-:W-:Y:S01]  /*0930*/  IMAD R12, R8, R22, RZ ;  /* 0x00000016080c7224 */ /* 0x000fe200078e02ff */
[----:B------:R-:W-:Y:S02]  /*0940*/  LEA.HI.X.SX32 R91, R14, R21, 0x1, P4 ;  /* 0x000000150e5b7211 */ /* 0x000fe400020f0eff */
[----:B------:R-:W-:Y:S02]  /*0950*/  LEA R9, R7, R16, 0x2 ;  /* 0x0000001007097211 */ /* 0x000fe400078e10ff */
[----:B------:R-:W-:-:S02]  /*0960*/  LEA R88, P2, R10, R83, 0x1 ;  /* 0x000000530a587211 */ /* 0x000fc400078408ff */
[CC--:B------:R-:W-:Y:S02]  /*0970*/  LEA R82, P5, R9.reuse, R83.reuse, 0x1 ;  /* 0x0000005309527211 */ /* 0x0c0fe400078a08ff */
[-C--:B------:R-:W-:Y:S02]  /*0980*/  LEA R86, P3, R18, R83.reuse, 0x1 ;  /* 0x0000005312567211 */ /* 0x080fe400078608ff */
[----:B------:R-:W-:Y:S02]  /*0990*/  LEA R84, P4, R16, R83, 0x1 ;  /* 0x0000005310547211 */ /* 0x000fe400078808ff */
[----:B------:R-:W-:Y:S02]  /*09a0*/  LEA.HI.X.SX32 R83, R9, R21, 0x1, P5 ;  /* 0x0000001509537211 */ /* 0x000fe400028f0eff */
[----:B------:R-:W-:Y:S02]  /*09b0*/  LEA R9, R22, R17, 0x2 ;  /* 0x0000001116097211 */ /* 0x000fe400078e10ff */
[----:B------:R-:W-:-:S02]  /*09c0*/  LEA.HI.X.SX32 R87, R18, R21, 0x1, P3 ;  /* 0x0000001512577211 */ /* 0x000fc400018f0eff */
[----:B------:R-:W-:Y:S01]  /*09d0*/  LEA.HI.X.SX32 R89, R10, R21, 0x1, P2 ;  /* 0x000000150a597211 */ /* 0x000fe200010f0eff */
[----:B------:R-:W-:Y:S01]  /*09e0*/  IMAD R8, R22, 0x4, R9 ;  /* 0x0000000416087824 */ /* 0x000fe200078e0209 */
[----:B------:R-:W-:Y:S02]  /*09f0*/  IADD3.X R13, R20, UR13, R13, P0, P1 ;  /* 0x0000000d140d7c10 */ /* 0x000fe400087e240d */
[----:B------:R-:W-:Y:S02]  /*0a00*/  LEA R60, P3, R12, R62, 0x1 ;  /* 0x0000003e0c3c7211 */ /* 0x000fe400078608ff */
[----:B------:R-:W-:Y:S02]  /*0a10*/  LEA R10, R22, R8, 0x2 ;  /* 0x00000008160a7211 */ /* 0x000fe400078e10ff */
[-C--:B------:R-:W-:Y:S02]  /*0a20*/  LEA R78, P0, R15, R62.reuse, 0x1 ;  /* 0x0000003e0f4e7211 */ /* 0x080fe400078008ff */
[----:B------:R-:W-:-:S02]  /*0a30*/  LEA R76, P1, R19, R62, 0x1 ;  /* 0x0000003e134c7211 */ /* 0x000fc400078208ff */
[----:B------:R-:W-:Y:S02]  /*0a40*/  LEA R74, P2, R17, R62, 0x1 ;  /* 0x0000003e114a7211 */ /* 0x000fe400078408ff */
[-C--:B------:R-:W-:Y:S02]  /*0a50*/  LEA.HI.X.SX32 R61, R12, R13.reuse, 0x1, P3 ;  /* 0x0000000d0c3d7211 */ /* 0x080fe400018f0eff */
[----:B------:R-:W-:Y:S02]  /*0a60*/  LEA R12, R22, R10, 0x2 ;  /* 0x0000000a160c7211 */ /* 0x000fe400078e10ff */
[-C--:B------:R-:W-:Y:S02]  /*0a70*/  LEA.HI.X.SX32 R79, R15, R13.reuse, 0x1, P0 ;  /* 0x0000000d0f4f7211 */ /* 0x080fe400000f0eff */
[-C--:B------:R-:W-:Y:S02]  /*0a80*/  LEA.HI.X.SX32 R77, R19, R13.reuse, 0x1, P1 ;  /* 0x0000000d134d7211 */ /* 0x080fe400008f0eff */
[----:B------:R-:W-:-:S02]  /*0a90*/  LEA.HI.X.SX32 R75, R17, R13, 0x1, P2 ;  /* 0x0000000d114b7211 */ /* 0x000fc400010f0eff */
[CC--:B------:R-:W-:Y:S02]  /*0aa0*/  LEA R72, P0, R9.reuse, R62.reuse, 0x1 ;  /* 0x0000003e09487211 */ /* 0x0c0fe400078008ff */
[-C--:B------:R-:W-:Y:S02]  /*0ab0*/  LEA R70, P1, R8, R62.reuse, 0x1 ;  /* 0x0000003e08467211 */ /* 0x080fe400078208ff */
[-C--:B------:R-:W-:Y:S02]  /*0ac0*/  LEA R64, P2, R10, R62.reuse, 0x1 ;  /* 0x0000003e0a407211 */ /* 0x080fe400078408ff */
[----:B------:R-:W-:Y:S02]  /*0ad0*/  LEA R62, P3, R12, R62, 0x1 ;  /* 0x0000003e0c3e7211 */ /* 0x000fe400078608ff */
[-C--:B------:R-:W-:Y:S02]  /*0ae0*/  LEA.HI.X.SX32 R73, R9, R13.reuse, 0x1, P0 ;  /* 0x0000000d09497211 */ /* 0x080fe400000f0eff */
[-C--:B------:R-:W-:Y:S01]  /*0af0*/  LEA.HI.X.SX32 R71, R8, R13.reuse, 0x1, P1 ;  /* 0x0000000d08477211 */ /* 0x080fe200008f0eff */
[----:B------:R-:W-:Y:S01]  /*0b00*/  IMAD.MOV.U32 R8, RZ, RZ, RZ ;  /* 0x000000ffff087224 */ /* 0x000fe200078e00ff */
[----:B------:R-:W-:-:S02]  /*0b10*/  LEA.HI.X.SX32 R65, R10, R13, 0x1, P2 ;  /* 0x0000000d0a417211 */ /* 0x000fc400010f0eff */
[----:B------:R-:W-:Y:S02]  /*0b20*/  LEA.HI.X.SX32 R85, R16, R21, 0x1, P4 ;  /* 0x0000001510557211 */ /* 0x000fe400020f0eff */
[----:B------:R-:W-:Y:S02]  /*0b30*/  LEA.HI.X.SX32 R63, R12, R13, 0x1, P3 ;  /* 0x0000000d0c3f7211 */ /* 0x000fe400018f0eff */
[----:B------:R-:W-:Y:S02]  /*0b40*/  MOV R10, RZ ;  /* 0x000000ff000a7202 */ /* 0x000fe40000000f00 */
[----:B------:R-:W-:-:S07]  /*0b50*/  MOV R9, 0x3f800000 ;  /* 0x3f80000000097802 */ /* 0x000fce0000000f00 */
.L_x_1:
[----:B------:R-:W-:-:S04]  /*0b60*/  IMAD.WIDE R32, R10, 0x2, R86 ;  /* 0x000000020a207825 */ /* 0x000fc800078e0256 */
[C---:B------:R-:W-:Y:S02]  /*0b70*/  IMAD.WIDE R34, R10.reuse, 0x2, R82 ;  /* 0x000000020a227825 */ /* 0x040fe400078e0252 */
[----:B------:R-:W2:Y:S02]  /*0b80*/  LDG.E.U16 R33, desc[UR10][R32.64] ;  /* 0x0000000a20217981 */ /* 0x000ea4000c1e1500 */
[C---:B------:R-:W-:Y:S02]  /*0b90*/  IMAD.WIDE R20, R10.reuse, 0x2, R94 ;  /* 0x000000020a147825 */ /* 0x040fe400078e025e */
[----:B------:R-:W3:Y:S02]  /*0ba0*/  LDG.E.U16 R35, desc[UR10][R34.64] ;  /* 0x0000000a22237981 */ /* 0x000ee4000c1e1500 */
[C---:B------:R-:W-:Y:S02]  /*0bb0*/  IMAD.WIDE R22, R10.reuse, 0x2, R90 ;  /* 0x000000020a167825 */ /* 0x040fe400078e025a */
[----:B------:R-:W4:Y:S02]  /*0bc0*/  LDG.E.U16 R45, desc[UR10][R20.64] ;  /* 0x0000000a142d7981 */ /* 0x000f24000c1e1500 */
[----:B------:R-:W-:-:S02]  /*0bd0*/  IMAD.WIDE R18, R10, 0x2, R92 ;  /* 0x000000020a127825 */ /* 0x000fc400078e025c */
[----:B------:R-:W5:Y:S02]  /*0be0*/  LDG.E.U16 R47, desc[UR10][R22.64] ;  /* 0x0000000a162f7981 */ /* 0x000f64000c1e1500 */
[C---:B------:R-:W-:Y:S02]  /*0bf0*/  IMAD.WIDE R16, R10.reuse, 0x2, R88 ;  /* 0x000000020a107825 */ /* 0x040fe400078e0258 */
[----:B------:R-:W5:Y:S02]  /*0c00*/  LDG.E.U16 R66, desc[UR10][R18.64] ;  /* 0x0000000a12427981 */ /* 0x000f64000c1e1500 */
[C---:B------:R-:W-:Y:S02]  /*0c10*/  IMAD.WIDE R14, R10.reuse, 0x2, R84 ;  /* 0x000000020a0e7825 */ /* 0x040fe400078e0254 */
[----:B------:R-:W5:Y:S02]  /*0c20*/  LDG.E.U16 R68, desc[UR10][R16.64] ;  /* 0x0000000a10447981 */ /* 0x000f64000c1e1500 */
[----:B------:R-:W-:-:S02]  /*0c30*/  IMAD.WIDE R12, R10, 0x2, R80 ;  /* 0x000000020a0c7825 */ /* 0x000fc400078e0250 */
[----:B------:R-:W5:Y:S04]  /*0c40*/  LDG.E.U16 R96, desc[UR10][R14.64] ;  /* 0x0000000a0e607981 */ /* 0x000f68000c1e1500 */
[----:B------:R-:W5:Y:S01]  /*0c50*/  LDG.E.U16 R98, desc[UR10][R12.64] ;  /* 0x0000000a0c627981 */ /* 0x000f62000c1e1500 */
[----:B------:R-:W-:Y:S06]  /*0c60*/  BAR.SYNC.DEFER_BLOCKING 0x0 ;  /* 0x0000000000007b1d */ /* 0x000fec0000010000 */
[----:B--2---:R-:W-:Y:S04]  /*0c70*/  STS.U16 [R2+UR5+0xc00], R33 ;  /* 0x000c002102007988 */ /* 0x004fe80008000405 */
[----:B---3--:R-:W-:Y:S04]  /*0c80*/  STS.U16 [R2+UR5+0xe00], R35 ;  /* 0x000e002302007988 */ /* 0x008fe80008000405 */
[----:B----4-:R-:W-:Y:S04]  /*0c90*/  STS.U16 [R2+UR5+0x800], R45 ;  /* 0x0008002d02007988 */ /* 0x010fe80008000405 */
[----:B-----5:R-:W-:Y:S04]  /*0ca0*/  STS.U16 [R2+UR5+0xa00], R47 ;  /* 0x000a002f02007988 */ /* 0x020fe80008000405 */
[----:B------:R-:W-:Y:S04]  /*0cb0*/  STS.U16 [R3+UR5+0x900], R66 ;  /* 0x0009004203007988 */ /* 0x000fe80008000405 */
[----:B------:R-:W-:Y:S04]  /*0cc0*/  STS.U16 [R3+UR5+0xb00], R68 ;  /* 0x000b004403007988 */ /* 0x000fe80008000405 */
[----:B------:R-:W-:Y:S04]  /*0cd0*/  STS.U16 [R3+UR5+0xd00], R96 ;  /* 0x000d006003007988 */ /* 0x000fe80008000405 */
[----:B------:R-:W-:Y:S01]  /*0ce0*/  STS.U16 [R3+UR5+0xf00], R98 ;  /* 0x000f006203007988 */ /* 0x000fe20008000405 */
[----:B------:R-:W-:Y:S06]  /*0cf0*/  BAR.SYNC.DEFER_BLOCKING 0x0 ;  /* 0x0000000000007b1d */ /* 0x000fec0000010000 */
[----:B------:R-:W-:Y:S04]  /*0d00*/  LDSM.16.MT88.4 R20, [R6] ;  /* 0x000000000614783b */ /* 0x000fe80000004200 */
[----:B------:R-:W0:Y:S04]  /*0d10*/  LDSM.16.M88.4 R12, [R5+UR5+0xa00] ;  /* 0x000a0005050c783b */ /* 0x000e280008000200 */
[----:B------:R-:W-:Y:S04]  /*0d20*/  LDSM.16.MT88.4 R48, [R6+0x400] ;  /* 0x000400000630783b */ /* 0x000fe80000004200 */
[----:B------:R-:W1:Y:S04]  /*0d30*/  LDSM.16.M88.4 R16, [R5+UR5+0x800] ;  /* 0x000800050510783b */ /* 0x000e680008000200 */
[----:B------:R-:W2:Y:S01]  /*0d40*/  LDSM.16.M88.4 R44, [R5+UR5+0xc00] ;  /* 0x000c0005052c783b */ /* 0x000ea20008000200 */
[C---:B0-----:R-:W-:Y:S06]  /*0d50*/  HMMA.16816.F32.BF16 R32, R20.reuse, R12, RZ ;  /* 0x0000000c1420723c */ /* 0x041fec00000418ff */
[----:B-1----:R-:W-:-:S15]  /*0d60*/  HMMA.16816.F32.BF16 R52, R20, R16, RZ ;  /* 0x000000101434723c */ /* 0x002fde00000418ff */
[----:B------:R-:W-:-:S03]  /*0d70*/  NOP ;  /* 0x0000000000007918 */ /* 0x000fc60000000000 */
[C---:B------:R-:W-:Y:S01]  /*0d80*/  HMMA.16816.F32.BF16 R12, R48.reuse, R14, R32 ;  /* 0x0000000e300c723c */ /* 0x040fe20000041820 */
[----:B------:R-:W0:Y:S05]  /*0d90*/  LDSM.16.M88.4 R32, [R5+UR5+0xe00] ;  /* 0x000e00050520783b */ /* 0x000e2a0008000200 */
[----:B------:R-:W-:Y:S06]  /*0da0*/  HMMA.16816.F32.BF16 R16, R48, R18, R52 ;  /* 0x000000123010723c */ /* 0x000fec0000041834 */
[----:B--2---:R-:W-:Y:S01]  /*0db0*/  HMMA.16816.F32.BF16 R52, R20, R44, RZ ;  /* 0x0000002c1434723c */ /* 0x004fe200000418ff */
[----:B------:R-:W-:-:S05]  /*0dc0*/  IMAD.WIDE R66, R8, 0x2, R70 ;  /* 0x0000000208427825 */ /* 0x000fca00078e0246 */
[----:B0-----:R-:W-:Y:S01]  /*0dd0*/  HMMA.16816.F32.BF16 R20, R20, R32, RZ ;  /* 0x000000201414723c */ /* 0x001fe200000418ff */
[----:B------:R-:W-:Y:S01]  /*0de0*/  IMAD.WIDE R96, R8, 0x2, R60 ;  /* 0x0000000208607825 */ /* 0x000fe200078e023c */
[----:B------:R-:W2:-:S15]  /*0df0*/  LDG.E.U16 R33, desc[UR10][R66.64] ;  /* 0x0000000a42217981 */ /* 0x000e9e000c1e1500 */
[----:B------:R-:W-:-:S01]  /*0e00*/  NOP ;  /* 0x0000000000007918 */ /* 0x000fc20000000000 */
[----:B------:R-:W-:Y:S01]  /*0e10*/  HMMA.16816.F32.BF16 R44, R48, R46, R52 ;  /* 0x0000002e302c723c */ /* 0x000fe20000041834 */
[C---:B------:R-:W-:Y:S01]  /*0e20*/  IMAD.WIDE R68, R8.reuse, 0x2, R76 ;  /* 0x0000000208447825 */ /* 0x040fe200078e024c */
[----:B------:R-:W3:Y:S04]  /*0e30*/  LDG.E.U16 R96, desc[UR10][R96.64] ;  /* 0x0000000a60607981 */ /* 0x000ee8000c1e1500 */
[----:B------:R-:W4:Y:S01]  /*0e40*/  LDG.E.U16 R32, desc[UR10][R68.64] ;  /* 0x0000000a44207981 */ /* 0x000f22000c1e1500 */
[----:B------:R-:W-:-:S04]  /*0e50*/  IMAD.WIDE R54, R8, 0x2, R78 ;  /* 0x0000000208367825 */ /* 0x000fc800078e024e */
[C---:B------:R-:W-:Y:S02]  /*0e60*/  IMAD.WIDE R52, R8.reuse, 0x2, R74 ;  /* 0x0000000208347825 */ /* 0x040fe400078e024a */
[----:B------:R-:W5:Y:S04]  /*0e70*/  LDG.E.U16 R55, desc[UR10][R54.64] ;  /* 0x0000000a36377981 */ /* 0x000f68000c1e1500 */
[----:B------:R0:W3:Y:S01]  /*0e80*/  LDG.E.U16 R53, desc[UR10][R52.64] ;  /* 0x0000000a34357981 */ /* 0x0000e2000c1e1500 */
[----:B------:R-:W-:Y:S07]  /*0e90*/  HMMA.16816.F32.BF16 R48, R48, R34, R20 ;  /* 0x000000223030723c */ /* 0x000fee0000041814 */
[----:B------:R-:W-:-:S04]  /*0ea0*/  IMAD.WIDE R20, R8, 0x2, R62 ;  /* 0x0000000208147825 */ /* 0x000fc800078e023e */
[C---:B------:R-:W-:Y:S02]  /*0eb0*/  IMAD.WIDE R34, R8.reuse, 0x2, R72 ;  /* 0x0000000208227825 */ /* 0x040fe400078e0248 */
[----:B------:R1:W4:Y:S02]  /*0ec0*/  LDG.E.U16 R21, desc[UR10][R20.64] ;  /* 0x0000000a14157981 */ /* 0x000324000c1e1500 */
[----:B------:R-:W-:Y:S02]  /*0ed0*/  IMAD.WIDE R22, R8, 0x2, R64 ;  /* 0x0000000208167825 */ /* 0x000fe400078e0240 */
[----:B------:R-:W4:Y:S04]  /*0ee0*/  LDG.E.U16 R34, desc[UR10][R34.64] ;  /* 0x0000000a22227981 */ /* 0x000f28000c1e1500 */
[----:B------:R1:W4:Y:S01]  /*0ef0*/  LDG.E.U16 R54, desc[UR10][R22.64] ;  /* 0x0000000a16367981 */ /* 0x000322000c1e1500 */
[----:B0-----:R-:W-:Y:S01]  /*0f00*/  FMUL R52, R16, UR7 ;  /* 0x0000000710347c20 */ /* 0x001fe20008400000 */
[----:B------:R-:W-:Y:S01]  /*0f10*/  FMUL R59, R17, UR7 ;  /* 0x00000007113b7c20 */ /* 0x000fe20008400000 */
[----:B-1----:R-:W-:Y:S01]  /*0f20*/  FMUL R20, R13, UR7 ;  /* 0x000000070d147c20 */ /* 0x002fe20008400000 */
[----:B------:R-:W-:Y:S03]  /*0f30*/  BAR.SYNC.DEFER_BLOCKING 0x0 ;  /* 0x0000000000007b1d */ /* 0x000fe60000010000 */
[----:B------:R-:W-:Y:S01]  /*0f40*/  FMNMX R59, R52, R59, !PT ;  /* 0x0000003b343b7209 */ /* 0x000fe20007800000 */
[----:B------:R-:W-:-:S05]  /*0f50*/  FMUL R52, R12, UR7 ;  /* 0x000000070c347c20 */ /* 0x000fca0008400000 */
[----:B------:R-:W-:-:S04]  /*0f60*/  FMNMX R59, R52, R59, !PT ;  /* 0x0000003b343b7209 */ /* 0x000fc80007800000 */
[----:B------:R-:W-:Y:S01]  /*0f70*/  FMNMX R59, R20, R59, !PT ;  /* 0x0000003b143b7209 */ /* 0x000fe20007800000 */
[----:B------:R-:W-:Y:S01]  /*0f80*/  FMUL R20, R44, UR7 ;  /* 0x000000072c147c20 */ /* 0x000fe20008400000 */
[----:B------:R-:W-:Y:S01]  /*0f90*/  FMUL R22, R18, UR7 ;  /* 0x0000000712167c20 */ /* 0x000fe20008400000 */
[----:B------:R-:W-:-:S03]  /*0fa0*/  FMUL R35, R19, UR7 ;  /* 0x0000000713237c20 */ /* 0x000fc60008400000 */
[----:B------:R-:W-:Y:S01]  /*0fb0*/  FMNMX R59, R20, R59, !PT ;  /* 0x0000003b143b7209 */ /* 0x000fe20007800000 */
[----:B------:R-:W-:Y:S01]  /*0fc0*/  FMUL R20, R45, UR7 ;  /* 0x000000072d147c20 */ /* 0x000fe20008400000 */
[----:B------:R-:W-:Y:S01]  /*0fd0*/  FMNMX R35, R22, R35, !PT ;  /* 0x0000002316237209 */ /* 0x000fe20007800000 */
[----:B------:R-:W-:-:S03]  /*0fe0*/  FMUL R22, R14, UR7 ;  /* 0x000000070e167c20 */ /* 0x000fc60008400000 */
[----:B------:R-:W-:Y:S01]  /*0ff0*/  FMNMX R59, R20, R59, !PT ;  /* 0x0000003b143b7209 */ /* 0x000fe20007800000 */
[----:B------:R-:W-:Y:S01]  /*1000*/  FMUL R20, R48, UR7 ;  /* 0x0000000730147c20 */ /* 0x000fe20008400000 */
[----:B------:R-:W-:Y:S01]  /*1010*/  FMUL R23, R49, UR7 ;  /* 0x0000000731177c20 */ /* 0x000fe20008400000 */
[----:B------:R-:W-:Y:S01]  /*1020*/  FMNMX R35, R22, R35, !PT ;  /* 0x0000002316237209 */ /* 0x000fe20007800000 */
[----:B------:R-:W-:Y:S02]  /*1030*/  FMUL R22, R15, UR7 ;  /* 0x000000070f167c20 */ /* 0x000fe40008400000 */
[----:B------:R-:W-:-:S03]  /*1040*/  FMNMX R20, R20, R59, !PT ;  /* 0x0000003b14147209 */ /* 0x000fc60007800000 */
[----:B------:R-:W-:Y:S02]  /*1050*/  FMNMX R35, R22, R35, !PT ;  /* 0x0000002316237209 */ /* 0x000fe40007800000 */
[----:B------:R-:W-:Y:S01]  /*1060*/  FMNMX R23, R23, R20, !PT ;  /* 0x0000001417177209 */ /* 0x000fe20007800000 */
[----:B------:R-:W-:-:S04]  /*1070*/  FMUL R22, R46, UR7 ;  /* 0x000000072e167c20 */ /* 0x000fc80008400000 */
[----:B------:R-:W0:Y:S01]  /*1080*/  SHFL.BFLY PT, R20, R23, 0x2, 0x1f ;  /* 0x0c401f0017147f89 */ /* 0x000e2200000e0000 */
[----:B------:R-:W-:Y:S01]  /*1090*/  FMNMX R35, R22, R35, !PT ;  /* 0x0000002316237209 */ /* 0x000fe20007800000 */
[----:B------:R-:W-:-:S05]  /*10a0*/  FMUL R22, R47, UR7 ;  /* 0x000000072f167c20 */ /* 0x000fca0008400000 */
[----:B------:R-:W-:Y:S01]  /*10b0*/  FMNMX R35, R22, R35, !PT ;  /* 0x0000002316237209 */ /* 0x000fe20007800000 */
[----:B------:R-:W-:-:S05]  /*10c0*/  FMUL R22, R50, UR7 ;  /* 0x0000000732167c20 */ /* 0x000fca0008400000 */
[----:B------:R-:W-:Y:S01]  /*10d0*/  FMNMX R35, R22, R35, !PT ;  /* 0x0000002316237209 */ /* 0x000fe20007800000 */
[----:B------:R-:W-:-:S05]  /*10e0*/  FMUL R22, R51, UR7 ;  /* 0x0000000733167c20 */ /* 0x000fca0008400000 */
[----:B------:R-:W-:Y:S02]  /*10f0*/  FMNMX R35, R22, R35, !PT ;  /* 0x0000002316237209 */ /* 0x000fe40007800000 */
[----:B0-----:R-:W-:-:S03]  /*1100*/  FMNMX R20, R23, R20, !PT ;  /* 0x0000001417147209 */ /* 0x001fc60007800000 */
[----:B------:R-:W0:Y:S04]  /*1110*/  SHFL.BFLY PT, R22, R35, 0x2, 0x1f ;  /* 0x0c401f0023167f89 */ /* 0x000e2800000e0000 */
[----:B------:R-:W1:Y:S01]  /*1120*/  SHFL.BFLY PT, R23, R20, 0x1, 0x1f ;  /* 0x0c201f0014177f89 */ /* 0x000e6200000e0000 */
[----:B0-----:R-:W-:Y:S02]  /*1130*/  FMNMX R22, R35, R22, !PT ;  /* 0x0000001623167209 */ /* 0x001fe40007800000 */
[----:B-1----:R-:W-:-:S03]  /*1140*/  FMNMX R52, R20, R23, !PT ;  /* 0x0000001714347209 */ /* 0x002fc60007800000 */
[----:B------:R-:W0:Y:S01]  /*1150*/  SHFL.BFLY PT, R23, R22, 0x1, 0x1f ;  /* 0x0c201f0016177f89 */ /* 0x000e2200000e0000 */
[----:B------:R-:W-:-:S05]  /*1160*/  FMNMX R52, R52, R57, !PT ;  /* 0x0000003934347209 */ /* 0x000fca0007800000 */
[--C-:B------:R-:W-:Y:S01]  /*1170*/  FFMA R16, R16, UR7, -R52.reuse ;  /* 0x0000000710107c23 */ /* 0x100fe20008000834 */
[----:B------:R-:W-:-:S03]  /*1180*/  FFMA R17, R17, UR7, -R52 ;  /* 0x0000000711117c23 */ /* 0x000fc60008000834 */
[----:B------:R-:W-:Y:S01]  /*1190*/  FMUL R69, R16, 1.4426950216293334961 ;  /* 0x3fb8aa3b10457820 */ /* 0x000fe20000400000 */
[--C-:B------:R-:W-:Y:S01]  /*11a0*/  FFMA R16, R12, UR7, -R52.reuse ;  /* 0x000000070c107c23 */ /* 0x100fe20008000834 */
[----:B0-----:R-:W-:Y:S01]  /*11b0*/  FMNMX R23, R22, R23, !PT ;  /* 0x0000001716177209 */ /* 0x001fe20007800000 */
[----:B------:R-:W-:Y:S02]  /*11c0*/  FMUL R17, R17, 1.4426950216293334961 ;  /* 0x3fb8aa3b11117820 */ /* 0x000fe40000400000 */
[----:B------:R-:W-:Y:S01]  /*11d0*/  FMUL R16, R16, 1.4426950216293334961 ;  /* 0x3fb8aa3b10107820 */ /* 0x000fe20000400000 */
[----:B------:R-:W-:Y:S01]  /*11e0*/  FADD R20, -R52, R57 ;  /* 0x0000003934147221 */ /* 0x000fe20000000100 */
[----:B------:R-:W-:Y:S01]  /*11f0*/  FFMA R13, R13, UR7, -R52 ;  /* 0x000000070d0d7c23 */ /* 0x000fe20008000834 */
[----:B------:R-:W-:Y:S03]  /*1200*/  MUFU.EX2 R12, R17 ;  /* 0x00000011000c7308 */ /* 0x000fe60000000800 */
[----:B------:R-:W-:-:S05]  /*1210*/  FMUL R13, R13, 1.4426950216293334961 ;  /* 0x3fb8aa3b0d0d7820 */ /* 0x000fca0000400000 */
[----:B------:R-:W-:Y:S01]  /*1220*/  MUFU.EX2 R59, R16 ;  /* 0x00000010003b7308 */ /* 0x000fe20000000800 */
[----:B------:R-:W-:-:S07]  /*1230*/  FMUL R20, R20, 1.4426950216293334961 ;  /* 0x3fb8aa3b14147820 */ /* 0x000fce0000400000 */
[----:B------:R0:W-:Y:S08]  /*1240*/  MUFU.EX2 R66, R13 ;  /* 0x0000000d00427308 */ /* 0x0001f00000000800 */
[----:B------:R-:W1:Y:S01]  /*1250*/  MUFU.EX2 R69, R69 ;  /* 0x0000004500457308 */ /* 0x000e620000000800 */
[----:B--2---:R-:W-:Y:S04]  /*1260*/  STS.U16 [R2+UR5+0xc00], R33 ;  /* 0x000c002102007988 */ /* 0x004fe80008000405 */
[----:B-----5:R-:W-:Y:S04]  /*1270*/  STS.U16 [R2+UR5+0x800], R55 ;  /* 0x0008003702007988 */ /* 0x020fe80008000405 */
[----:B---3--:R2:W-:Y:S04]  /*1280*/  STS.U16 [R2+UR5+0xa00], R53 ;  /* 0x000a003502007988 */ /* 0x0085e80008000405 */
[----:B----4-:R-:W-:Y:S04]  /*1290*/  STS.U16 [R2+UR5+0xe00], R21 ;  /* 0x000e001502007988 */ /* 0x010fe80008000405 */
[----:B------:R-:W-:Y:S04]  /*12a0*/  STS.U16 [R3+UR5+0x900], R32 ;  /* 0x0009002003007988 */ /* 0x000fe80008000405 */
[----:B------:R-:W-:Y:S04]  /*12b0*/  STS.U16 [R3+UR5+0xb00], R34 ;  /* 0x000b002203007988 */ /* 0x000fe80008000405 */
[----:B------:R3:W-:Y:S04]  /*12c0*/  STS.U16 [R3+UR5+0xd00], R54 ;  /* 0x000d003603007988 */ /* 0x0007e80008000405 */
[----:B------:R-:W-:Y:S01]  /*12d0*/  STS.U16 [R3+UR5+0xf00], R96 ;  /* 0x000f006003007988 */ /* 0x000fe20008000405 */
[----:B--2---:R-:W-:-:S05]  /*12e0*/  FMNMX R53, R23, R58, !PT ;  /* 0x0000003a17357209 */ /* 0x004fca0007800000 */
[--C-:B------:R-:W-:Y:S01]  /*12f0*/  FFMA R18, R18, UR7, -R53.reuse ;  /* 0x0000000712127c23 */ /* 0x100fe20008000835 */
[----:B------:R-:W-:-:S03]  /*1300*/  FFMA R19, R19, UR7, -R53 ;  /* 0x0000000713137c23 */ /* 0x000fc60008000835 */
[----:B------:R-:W-:Y:S01]  /*1310*/  FMUL R18, R18, 1.4426950216293334961 ;  /* 0x3fb8aa3b12127820 */ /* 0x000fe20000400000 */
[----:B------:R-:W-:-:S03]  /*1320*/  FMUL R19, R19, 1.4426950216293334961 ;  /* 0x3fb8aa3b13137820 */ /* 0x000fc60000400000 */
[----:B------:R-:W-:Y:S08]  /*1330*/  MUFU.EX2 R57, R18 ;  /* 0x0000001200397308 */ /* 0x000ff00000000800 */
[----:B------:R2:W-:Y:S01]  /*1340*/  MUFU.EX2 R68, R19 ;  /* 0x0000001300447308 */ /* 0x0005e20000000800 */
[----:B------:R-:W-:Y:S01]  /*1350*/  BAR.SYNC.DEFER_BLOCKING 0x0 ;  /* 0x0000000000007b1d */ /* 0x000fe20000010000 */
[--C-:B------:R-:W-:Y:S01]  /*1360*/  FFMA R14, R14, UR7, -R53.reuse ;  /* 0x000000070e0e7c23 */ /* 0x100fe20008000835 */
[----:B0-----:R-:W-:Y:S01]  /*1370*/  FADD R13, -R53, R58 ;  /* 0x0000003a350d7221 */ /* 0x001fe20000000100 */
[----:B------:R-:W-:-:S02]  /*1380*/  FFMA R15, R15, UR7, -R53 ;  /* 0x000000070f0f7c23 */ /* 0x000fc40008000835 */
[----:B------:R-:W-:Y:S01]  /*1390*/  FMUL R14, R14, 1.4426950216293334961 ;  /* 0x3fb8aa3b0e0e7820 */ /* 0x000fe20000400000 */
[----:B------:R-:W-:Y:S01]  /*13a0*/  FMUL R13, R13, 1.4426950216293334961 ;  /* 0x3fb8aa3b0d0d7820 */ /* 0x000fe20000400000 */
[----:B------:R-:W-:Y:S01]  /*13b0*/  FMUL R15, R15, 1.4426950216293334961 ;  /* 0x3fb8aa3b0f0f7820 */ /* 0x000fe20000400000 */
[----:B------:R-:W0:Y:S01]  /*13c0*/  MUFU.EX2 R55, R20 ;  /* 0x0000001400377308 */ /* 0x000e220000000800 */
[----:B--2---:R-:W2:Y:S07]  /*13d0*/  LDSM.16.M88.4 R16, [R5+UR5+0xa00] ;  /* 0x000a00050510783b */ /* 0x004eae0008000200 */
[----:B------:R-:W-:Y:S08]  /*13e0*/  MUFU.EX2 R58, R14 ;  /* 0x0000000e003a7308 */ /* 0x000ff00000000800 */
[----:B---3--:R-:W3:Y:S08]  /*13f0*/  MUFU.EX2 R54, R13 ;  /* 0x0000000d00367308 */ /* 0x008ef00000000800 */
[----:B------:R-:W4:Y:S01]  /*1400*/  MUFU.EX2 R67, R15 ;  /* 0x0000000f00437308 */ /* 0x000f220000000800 */
[----:B-1----:R-:W-:Y:S01]  /*1410*/  F2FP.BF16.F32.PACK_AB R32, R12, R69 ;  /* 0x000000450c20723e */ /* 0x002fe200000010ff */
[C---:B0-----:R-:W-:Y:S01]  /*1420*/  FMUL R36, R55.reuse, R36 ;  /* 0x0000002437247220 */ /* 0x041fe20000400000 */
[----:B------:R-:W-:Y:S01]  /*1430*/  F2FP.BF16.F32.PACK_AB R33, R68, R57 ;  /* 0x000000394421723e */ /* 0x000fe200000010ff */
[----:B------:R-:W-:Y:S01]  /*1440*/  FMUL R37, R55, R37 ;  /* 0x0000002537257220 */ /* 0x000fe20000400000 */
[----:B------:R-:W-:Y:S01]  /*1450*/  F2FP.BF16.F32.PACK_AB R34, R66, R59 ;  /* 0x0000003b4222723e */ /* 0x000fe200000010ff */
[----:B------:R-:W0:Y:S01]  /*1460*/  LDSM.16.M88.4 R20, [R5+UR5+0x800] ;  /* 0x000800050514783b */ /* 0x000e220008000200 */
[C---:B---3--:R-:W-:Y:S01]  /*1470*/  FMUL R38, R54.reuse, R38 ;  /* 0x0000002636267220 */ /* 0x048fe20000400000 */
[----:B------:R-:W-:Y:S01]  /*1480*/  FMUL R39, R54, R39 ;  /* 0x0000002736277220 */ /* 0x000fe20000400000 */
[----:B----4-:R-:W-:-:S07]  /*1490*/  F2FP.BF16.F32.PACK_AB R35, R67, R58 ;  /* 0x0000003a4323723e */ /* 0x010fce00000010ff */
[C---:B--2---:R-:W-:Y:S07]  /*14a0*/  HMMA.16816.F32.BF16 R36, R32.reuse, R16, R36 ;  /* 0x000000102024723c */ /* 0x044fee0000041824 */
[----:B------:R-:W-:Y:S02]  /*14b0*/  FADD R16, R69, R12 ;  /* 0x0000000c45107221 */ /* 0x000fe40000000000 */
[----:B------:R-:W1:Y:S01]  /*14c0*/  LDSM.16.M88.4 R12, [R5+UR5+0xc00] ;  /* 0x000c0005050c783b */ /* 0x000e620008000200 */
[--C-:B------:R-:W-:Y:S01]  /*14d0*/  FFMA R46, R46, UR7, -R53.reuse ;  /* 0x000000072e2e7c23 */ /* 0x100fe20008000835 */
[C---:B------:R-:W-:Y:S01]  /*14e0*/  FMUL R40, R55.reuse, R40 ;  /* 0x0000002837287220 */ /* 0x040fe20000400000 */
[----:B------:R-:W-:Y:S01]  /*14f0*/  FMUL R41, R55, R41 ;  /* 0x0000002937297220 */ /* 0x000fe20000400000 */
[C---:B------:R-:W-:Y:S01]  /*1500*/  FMUL R42, R54.reuse, R42 ;  /* 0x0000002a362a7220 */ /* 0x040fe20000400000 */
[----:B------:R-:W-:Y:S01]  /*1510*/  FMUL R43, R54, R43 ;  /* 0x0000002b362b7220 */ /* 0x000fe20000400000 */
[----:B------:R-:W-:Y:S01]  /*1520*/  FADD R59, R59, R16 ;  /* 0x000000103b3b7221 */ /* 0x000fe20000000000 */
[----:B------:R-:W-:Y:S01]  /*1530*/  FMUL R16, R46, 1.4426950216293334961 ;  /* 0x3fb8aa3b2e107820 */ /* 0x000fe20000400000 */
[C---:B------:R-:W-:Y:S01]  /*1540*/  FMUL R28, R55.reuse, R28 ;  /* 0x0000001c371c7220 */ /* 0x040fe20000400000 */
[----:B------:R-:W-:Y:S01]  /*1550*/  FMUL R29, R55, R29 ;  /* 0x0000001d371d7220 */ /* 0x000fe20000400000 */
[C---:B------:R-:W-:Y:S01]  /*1560*/  FMUL R30, R54.reuse, R30 ;  /* 0x0000001e361e7220 */ /* 0x040fe20000400000 */
[----:B------:R-:W-:Y:S01]  /*1570*/  FMUL R31, R54, R31 ;  /* 0x0000001f361f7220 */ /* 0x000fe20000400000 */
[--C-:B------:R-:W-:Y:S01]  /*1580*/  FFMA R44, R44, UR7, -R52.reuse ;  /* 0x000000072c2c7c23 */ /* 0x100fe20008000834 */
[--C-:B------:R-:W-:Y:S01]  /*1590*/  FFMA R47, R47, UR7, -R53.reuse ;  /* 0x000000072f2f7c23 */ /* 0x100fe20008000835 */
[--C-:B------:R-:W-:Y:S01]  /*15a0*/  FFMA R45, R45, UR7, -R52.reuse ;  /* 0x000000072d2d7c23 */ /* 0x100fe20008000834 */
[----:B------:R-:W2:Y:S01]  /*15b0*/  MUFU.EX2 R16, R16 ;  /* 0x0000001000107308 */ /* 0x000ea20000000800 */
[----:B------:R-:W-:Y:S01]  /*15c0*/  FFMA R48, R48, UR7, -R52 ;  /* 0x0000000730307c23 */ /* 0x000fe20008000834 */
[----:B------:R-:W-:Y:S01]  /*15d0*/  FMUL R47, R47, 1.4426950216293334961 ;  /* 0x3fb8aa3b2f2f7820 */ /* 0x000fe20000400000 */
[----:B0-----:R-:W-:Y:S01]  /*15e0*/  HMMA.16816.F32.BF16 R28, R32, R20, R28 ;  /* 0x00000014201c723c */ /* 0x001fe2000004181c */
[----:B------:R-:W-:Y:S01]  /*15f0*/  FADD R57, R57, R68 ;  /* 0x0000004439397221 */ /* 0x000fe20000000000 */
[----:B------:R-:W-:Y:S01]  /*1600*/  FMUL R17, R48, 1.4426950216293334961 ;  /* 0x3fb8aa3b30117820 */ /* 0x000fe20000400000 */
[----:B------:R-:W-:-:S04]  /*1610*/  FFMA R50, R50, UR7, -R53 ;  /* 0x0000000732327c23 */ /* 0x000fc80008000835 */
[----:B------:R-:W-:Y:S02]  /*1620*/  FFMA R20, R49, UR7, -R52 ;  /* 0x0000000731147c23 */ /* 0x000fe40008000834 */
[----:B------:R-:W0:Y:S02]  /*1630*/  MUFU.EX2 R49, R47 ;  /* 0x0000002f00317308 */ /* 0x000e240000000800 */
[----:B------:R-:W-:Y:S01]  /*1640*/  FMUL R48, R20, 1.4426950216293334961 ;  /* 0x3fb8aa3b14307820 */ /* 0x000fe20000400000 */
[----:B------:R-:W-:Y:S01]  /*1650*/  FFMA R20, R51, UR7, -R53 ;  /* 0x0000000733147c23 */ /* 0x000fe20008000835 */
[----:B-1----:R-:W-:Y:S07]  /*1660*/  HMMA.16816.F32.BF16 R40, R32, R12, R40 ;  /* 0x0000000c2028723c */ /* 0x002fee0000041828 */
[----:B------:R-:W-:Y:S01]  /*1670*/  FMUL R12, R44, 1.4426950216293334961 ;  /* 0x3fb8aa3b2c0c7820 */ /* 0x000fe20000400000 */
[----:B------:R-:W-:Y:S01]  /*1680*/  FMUL R13, R45, 1.4426950216293334961 ;  /* 0x3fb8aa3b2d0d7820 */ /* 0x000fe20000400000 */
[----:B------:R-:W-:-:S04]  /*1690*/  FADD R58, R58, R57 ;  /* 0x000000393a3a7221 */ /* 0x000fc80000000000 */
[----:B------:R-:W1:Y:S01]  /*16a0*/  MUFU.EX2 R12, R12 ;  /* 0x0000000c000c7308 */ /* 0x000e620000000800 */
[----:B------:R-:W-:Y:S01]  /*16b0*/  FMUL R21, R50, 1.4426950216293334961 ;  /* 0x3fb8aa3b32157820 */ /* 0x000fe20000400000 */
[----:B------:R-:W-:Y:S01]  /*16c0*/  FMUL R50, R20, 1.4426950216293334961 ;  /* 0x3fb8aa3b14327820 */ /* 0x000fe20000400000 */
[----:B------:R-:W-:-:S05]  /*16d0*/  FADD R67, R67, R58 ;  /* 0x0000003a43437221 */ /* 0x000fca0000000000 */
[----:B------:R-:W3:Y:S01]  /*16e0*/  MUFU.EX2 R13, R13 ;  /* 0x0000000d000d7308 */ /* 0x000ee20000000800 */
[----:B--2---:R-:W-:Y:S01]  /*16f0*/  FADD R44, R16, R67 ;  /* 0x00000043102c7221 */ /* 0x004fe20000000000 */
[----:B------:R-:W-:-:S06]  /*1700*/  FADD R59, R66, R59 ;  /* 0x0000003b423b7221 */ /* 0x000fcc0000000000 */
[----:B------:R-:W-:Y:S08]  /*1710*/  MUFU.EX2 R17, R17 ;  /* 0x0000001100117308 */ /* 0x000ff00000000800 */
[----:B------:R-:W2:Y:S01]  /*1720*/  MUFU.EX2 R51, R21 ;  /* 0x0000001500337308 */ /* 0x000ea20000000800 */
[----:B0-----:R-:W-:Y:S01]  /*1730*/  FADD R58, R49, R44 ;  /* 0x0000002c313a7221 */ /* 0x001fe20000000000 */
[----:B-1----:R-:W-:Y:S01]  /*1740*/  FADD R20, R12, R59 ;  /* 0x0000003b0c147221 */ /* 0x002fe20000000000 */
[----:B------:R-:W0:Y:S05]  /*1750*/  LDSM.16.M88.4 R44, [R5+UR5+0xe00] ;  /* 0x000e0005052c783b */ /* 0x000e2a0008000200 */
[----:B------:R-:W1:Y:S08]  /*1760*/  MUFU.EX2 R48, R48 ;  /* 0x0000003000307308 */ /* 0x000e700000000800 */
[----:B------:R-:W4:Y:S01]  /*1770*/  MUFU.EX2 R50, R50 ;  /* 0x0000003200327308 */ /* 0x000f220000000800 */
[----:B---3--:R-:W-:Y:S01]  /*1780*/  FADD R20, R13, R20 ;  /* 0x000000140d147221 */ /* 0x008fe20000000000 */
[----:B--2---:R-:W-:-:S03]  /*1790*/  FADD R59, R51, R58 ;  /* 0x0000003a333b7221 */ /* 0x004fc60000000000 */
[----:B------:R-:W-:-:S04]  /*17a0*/  FADD R57, R17, R20 ;  /* 0x0000001411397221 */ /* 0x000fc80000000000 */
[----:B-1----:R-:W-:Y:S01]  /*17b0*/  FADD R57, R48, R57 ;  /* 0x0000003930397221 */ /* 0x002fe20000000000 */
[----:B----4-:R-:W-:-:S04]  /*17c0*/  FADD R58, R50, R59 ;  /* 0x0000003b323a7221 */ /* 0x010fc80000000000 */
[----:B------:R-:W1:Y:S04]  /*17d0*/  SHFL.BFLY PT, R20, R57, 0x2, 0x1f ;  /* 0x0c401f0039147f89 */ /* 0x000e6800000e0000 */
[----:B------:R-:W2:Y:S01]  /*17e0*/  SHFL.BFLY PT, R21, R58, 0x2, 0x1f ;  /* 0x0c401f003a157f89 */ /* 0x000ea200000e0000 */
[C---:B------:R-:W-:Y:S01]  /*17f0*/  FMUL R24, R55.reuse, R24 ;  /* 0x0000001837187220 */ /* 0x040fe20000400000 */
[----:B------:R-:W-:Y:S01]  /*1800*/  FMUL R25, R55, R25 ;  /* 0x0000001937197220 */ /* 0x000fe20000400000 */
[C---:B------:R-:W-:Y:S01]  /*1810*/  FMUL R26, R54.reuse, R26 ;  /* 0x0000001a361a7220 */ /* 0x040fe20000400000 */
[----:B------:R-:W-:-:S07]  /*1820*/  FMUL R27, R54, R27 ;  /* 0x0000001b361b7220 */ /* 0x000fce0000400000 */
[----:B0-----:R-:W-:Y:S07]  /*1830*/  HMMA.16816.F32.BF16 R24, R32, R44, R24 ;  /* 0x0000002c2018723c */ /* 0x001fee0000041818 */
[----:B-1----:R-:W-:Y:S01]  /*1840*/  FADD R45, R57, R20 ;  /* 0x00000014392d7221 */ /* 0x002fe20000000000 */
[----:B--2---:R-:W-:-:S04]  /*1850*/  FADD R21, R58, R21 ;  /* 0x000000153a157221 */ /* 0x004fc80000000000 */
[----:B------:R-:W0:Y:S04]  /*1860*/  SHFL.BFLY PT, R44, R45, 0x1, 0x1f ;  /* 0x0c201f002d2c7f89 */ /* 0x000e2800000e0000 */
[----:B------:R-:W1:Y:S01]  /*1870*/  SHFL.BFLY PT, R20, R21, 0x1, 0x1f ;  /* 0x0c201f0015147f89 */ /* 0x000e6200000e0000 */
[----:B------:R-:W-:Y:S01]  /*1880*/  UIADD3 UR4, UR4, 0x20, URZ ;  /* 0x0000002004047890 */ /* 0x000fe2000fffe03f */
[----:B------:R-:W-:-:S05]  /*1890*/  F2FP.BF16.F32.PACK_AB R32, R13, R12 ;  /* 0x0000000c0d20723e */ /* 0x000fca00000010ff */
[----:B------:R-:W-:Y:S02]  /*18a0*/  ISETP.LE.AND P0, PT, R4, UR4, PT ;  /* 0x0000000404007c0c */ /* 0x000fe4000bf03270 */
[----:B------:R-:W-:Y:S02]  /*18b0*/  F2FP.BF16.F32.PACK_AB R33, R49, R16 ;  /* 0x000000103121723e */ /* 0x000fe400000010ff */
[----:B------:R-:W-:Y:S02]  /*18c0*/  F2FP.BF16.F32.PACK_AB R34, R48, R17 ;  /* 0x000000113022723e */ /* 0x000fe400000010ff */
[----:B------:R-:W-:Y:S01]  /*18d0*/  F2FP.BF16.F32.PACK_AB R35, R50, R51 ;  /* 0x000000333223723e */ /* 0x000fe200000010ff */
[----:B------:R-:W-:Y:S01]  /*18e0*/  IMAD R8, R11, 0x20, R8 ;  /* 0x000000200b087824 */ /* 0x000fe200078e0208 */
[----:B------:R-:W-:Y:S01]  /*18f0*/  LEA R10, R7, R10, 0x5 ;  /* 0x0000000a070a7211 */ /* 0x000fe200078e28ff */
[----:B------:R-:W-:Y:S02]  /*1900*/  IMAD.MOV.U32 R58, RZ, RZ, R53 ;  /* 0x000000ffff3a7224 */ /* 0x000fe400078e0035 */
[----:B0-----:R-:W-:-:S02]  /*1910*/  FADD R44, R45, R44 ;  /* 0x0000002c2d2c7221 */ /* 0x001fc40000000000 */
[----:B------:R-:W-:Y:S01]  /*1920*/  HMMA.16816.F32.BF16 R28, R32, R22, R28 ;  /* 0x00000016201c723c */ /* 0x000fe2000004181c */
[----:B-1----:R-:W-:-:S05]  /*1930*/  FADD R21, R21, R20 ;  /* 0x0000001415157221 */ /* 0x002fca0000000000 */
[----:B------:R-:W-:Y:S01]  /*1940*/  HMMA.16816.F32.BF16 R36, R32, R18, R36 ;  /* 0x000000122024723c */ /* 0x000fe20000041824 */
[----:B------:R-:W-:Y:S01]  /*1950*/  FFMA R56, R55, R56, R44 ;  /* 0x0000003837387223 */ /* 0x000fe2000000002c */
[----:B------:R-:W-:Y:S01]  /*1960*/  FFMA R9, R54, R9, R21 ;  /* 0x0000000936097223 */ /* 0x000fe20000000015 */
[----:B------:R-:W-:-:S03]  /*1970*/  MOV R57, R52 ;  /* 0x0000003400397202 */ /* 0x000fc60000000f00 */
[C---:B------:R-:W-:Y:S06]  /*1980*/  HMMA.16816.F32.BF16 R40, R32.reuse, R14, R40 ;  /* 0x0000000e2028723c */ /* 0x040fec0000041828 */
[----:B------:R-:W-:Y:S01]  /*1990*/  HMMA.16816.F32.BF16 R24, R32, R46, R24 ;  /* 0x0000002e2018723c */ /* 0x000fe20000041818 */
[----:B------:R-:W-:-:S08]  /*19a0*/  NOP ;  /* 0x0000000000007918 */ /* 0x000fd00000000000 */
[----:B------:R-:W-:-:S15]  /*19b0*/  @!P0 BRA `(.L_x_1) ;  /* 0xfffffff000688947 */ /* 0x000fde000383ffff */
.L_x_0:
[----:B-1----:R-:W0:Y:S01]  /*19c0*/  S2R R2, SR_TID.X ;  /* 0x0000000000027919 */ /* 0x002e220000002100 */
[----:B------:R-:W1:Y:S01]  /*19d0*/  S2UR UR5, SR_CgaCtaId ;  /* 0x00000000000579c3 */ /* 0x000e620000008800 */
[----:B------:R-:W-:Y:S01]  /*19e0*/  UMOV UR4, 0x400 ;  /* 0x0000040000047882 */ /* 0x000fe20000000000 */
[----:B------:R-:W-:Y:S01]  /*19f0*/  IMAD.MOV.U32 R17, RZ, RZ, R9 ;  /* 0x000000ffff117224 */ /* 0x000fe200078e0009 */
[----:B------:R-:W-:-:S05]  /*1a00*/  MOV R20, R30 ;  /* 0x0000001e00147202 */ /* 0x000fca0000000f00 */
[----:B------:R-:W-:Y:S01]  /*1a10*/  BAR.SYNC.DEFER_BLOCKING 0x0 ;  /* 0x0000000000007b1d */ /* 0x000fe20000010000 */
[----:B------:R-:W-:Y:S02]  /*1a20*/  FSETP.GEU.AND P1, PT, R56, 1.175494350822287508e-38, PT ;  /* 0x008000003800780b */ /* 0x000fe40003f2e000 */
[C---:B------:R-:W-:Y:S02]  /*1a30*/  FSETP.GEU.AND P2, PT, R17.reuse, 1.175494350822287508e-38, PT ;  /* 0x008000001100780b */ /* 0x040fe40003f4e000 */
[C---:B------:R-:W-:Y:S02]  /*1a40*/  FSETP.GT.AND P0, PT, |R17|.reuse, 8.50705917302346158658e+37, PT ;  /* 0x7e8000001100780b */ /* 0x040fe40003f04200 */
[----:B------:R-:W-:Y:S02]  /*1a50*/  FSETP.GEU.AND P3, PT, |R17|, 1.175494350822287508e-38, PT ;  /* 0x008000001100780b */ /* 0x000fe40003f6e200 */
[----:B------:R-:W-:-:S09]  /*1a60*/  FSEL R9, RZ, -23, P2 ;  /* 0xc1b80000ff097808 */ /* 0x000fd20001000000 */
[----:B------:R-:W-:Y:S01]  /*1a70*/  @P0 FMUL R27, R27, 0.25 ;  /* 0x3e8000001b1b0820 */ /* 0x000fe20000400000 */
[----:B------:R-:W-:Y:S01]  /*1a80*/  @P0 FMUL R26, R26, 0.25 ;  /* 0x3e8000001a1a0820 */ /* 0x000fe20000400000 */
[----:B-1----:R-:W-:Y:S01]  /*1a90*/  ULEA UR7, UR5, UR4, 0x18 ;  /* 0x0000000405077291 */ /* 0x002fe2000f8ec03f */
[----:B------:R-:W-:Y:S01]  /*1aa0*/  @P0 FMUL R43, R43, 0.25 ;  /* 0x3e8000002b2b0820 */ /* 0x000fe20000400000 */
[----:B------:R-:W-:Y:S01]  /*1ab0*/  @P0 FMUL R42, R42, 0.25 ;  /* 0x3e8000002a2a0820 */ /* 0x000fe20000400000 */
[----:B------:R-:W-:Y:S01]  /*1ac0*/  @P0 FMUL R39, R39, 0.25 ;  /* 0x3e80000027270820 */ /* 0x000fe20000400000 */
[----:B------:R-:W-:Y:S01]  /*1ad0*/  @P0 FMUL R38, R38, 0.25 ;  /* 0x3e80000026260820 */ /* 0x000fe20000400000 */
[----:B------:R-:W-:Y:S01]  /*1ae0*/  @P0 FMUL R31, R31, 0.25 ;  /* 0x3e8000001f1f0820 */ /* 0x000fe20000400000 */
[----:B------:R-:W-:Y:S01]  /*1af0*/  @P0 FMUL R20, R20, 0.25 ;  /* 0x3e80000014140820 */ /* 0x000fe20000400000 */
[C---:B0-----:R-:W-:Y:S01]  /*1b00*/  IMAD.SHL.U32 R5, R2.reuse, 0x8, RZ ;  /* 0x0000000802057824 */ /* 0x041fe200078e00ff */
[C---:B------:R-:W-:Y:S01]  /*1b10*/  LOP3.LUT R4, R2.reuse, 0x7, RZ, 0xc0, !PT ;  /* 0x0000000702047812 */ /* 0x040fe200078ec0ff */
[----:B------:R-:W-:Y:S01]  /*1b20*/  @!P3 FMUL R27, R27, 16777216 ;  /* 0x4b8000001b1bb820 */ /* 0x000fe20000400000 */
[----:B------:R-:W-:Y:S01]  /*1b30*/  SHF.L.U32 R3, R2, 0x2, RZ ;  /* 0x0000000202037819 */ /* 0x000fe200000006ff */
[----:B------:R-:W-:Y:S01]  /*1b40*/  @!P3 FMUL R26, R26, 16777216 ;  /* 0x4b8000001a1ab820 */ /* 0x000fe20000400000 */
[----:B------:R-:W-:Y:S01]  /*1b50*/  LOP3.LUT R5, R5, 0x180, RZ, 0xc0, !PT ;  /* 0x0000018005057812 */ /* 0x000fe200078ec0ff */
[----:B------:R-:W-:Y:S01]  /*1b60*/  @!P3 FMUL R43, R43, 16777216 ;  /* 0x4b8000002b2bb820 */ /* 0x000fe20000400000 */
[----:B------:R-:W-:Y:S01]  /*1b70*/  SHF.R.U32.HI R7, RZ, 0x1, R2 ;  /* 0x00000001ff077819 */ /* 0x000fe20000011602 */
[----:B------:R-:W-:Y:S01]  /*1b80*/  @!P3 FMUL R42, R42, 16777216 ;  /* 0x4b8000002a2ab820 */ /* 0x000fe20000400000 */
[----:B------:R-:W-:Y:S01]  /*1b90*/  LEA R15, R4, R5, 0x4 ;  /* 0x00000005040f7211 */ /* 0x000fe200078e20ff */
[----:B------:R-:W-:Y:S01]  /*1ba0*/  FMUL R5, R56, 8388608 ;  /* 0x4b00000038057820 */ /* 0x000fe20000400000 */
[----:B------:R-:W-:Y:S01]  /*1bb0*/  SHF.L.U32 R6, R2, 0x6, RZ ;  /* 0x0000000602067819 */ /* 0x000fe200000006ff */
[----:B------:R-:W-:Y:S01]  /*1bc0*/  @!P3 FMUL R39, R39, 16777216 ;  /* 0x4b8000002727b820 */ /* 0x000fe20000400000 */
[----:B------:R-:W-:Y:S01]  /*1bd0*/  LOP3.LUT R3, R3, 0xb8, RZ, 0xc0, !PT ;  /* 0x000000b803037812 */ /* 0x000fe200078ec0ff */
[----:B------:R-:W-:Y:S01]  /*1be0*/  @!P3 FMUL R38, R38, 16777216 ;  /* 0x4b8000002626b820 */ /* 0x000fe20000400000 */
[----:B------:R-:W-:Y:S01]  /*1bf0*/  LEA R4, R4, UR7, 0x3 ;  /* 0x0000000704047c11 */ /* 0x000fe2000f8e18ff */
[----:B------:R-:W-:Y:S01]  /*1c00*/  @!P3 FMUL R31, R31, 16777216 ;  /* 0x4b8000001f1fb820 */ /* 0x000fe20000400000 */
[----:B------:R-:W-:Y:S01]  /*1c10*/  LOP3.LUT R7, R7, 0x4, RZ, 0xc0, !PT ;  /* 0x0000000407077812 */ /* 0x000fe200078ec0ff */
[----:B------:R-:W-:Y:S01]  /*1c20*/  @!P3 FMUL R20, R20, 16777216 ;  /* 0x4b8000001414b820 */ /* 0x000fe20000400000 */
[----:B------:R-:W-:Y:S01]  /*1c30*/  LOP3.LUT R6, R3, 0x40, R6, 0xf8, !PT ;  /* 0x0000004003067812 */ /* 0x000fe200078ef806 */
[----:B------:R-:W-:Y:S01]  /*1c40*/  ULDC.64 UR4, c[0x0][0x270] ;  /* 0x00009c0000047ab9 */ /* 0x000fe20000000a00 */
[----:B------:R-:W-:Y:S01]  /*1c50*/  IADD3 R16, R7, R4, RZ ;  /* 0x0000000407107210 */ /* 0x000fe20007ffe0ff */
[----:B------:R-:W-:Y:S01]  /*1c60*/  FMUL R4, R17, 8388608 ;  /* 0x4b00000011047820 */ /* 0x000fe20000400000 */
[----:B------:R-:W-:Y:S01]  /*1c70*/  SHF.R.S32.HI R3, RZ, 0x4, R2 ;  /* 0x00000004ff037819 */ /* 0x000fe20000011402 */
[----:B------:R-:W-:Y:S01]  /*1c80*/  UIMAD UR4, UR6, UR4, URZ ;  /* 0x00000004060472a4 */ /* 0x000fe2000f8e023f */
[----:B------:R-:W-:-:S02]  /*1c90*/  FSEL R5, R5, R56, !P1 ;  /* 0x0000003805057208 */ /* 0x000fc40004800000 */
[----:B------:R-:W-:Y:S01]  /*1ca0*/  SGXT R3, R3, 0x1 ;  /* 0x000000010303781a */ /* 0x000fe20000000200 */
[----:B------:R-:W-:Y:S01]  /*1cb0*/  USHF.L.U32 UR8, UR4, 0x1, URZ ;  /* 0x0000000104087899 */ /* 0x000fe2000800063f */
[----:B------:R-:W-:Y:S01]  /*1cc0*/  FSEL R4, R4, R17, !P2 ;  /* 0x0000001104047208 */ /* 0x000fe20005000000 */
[----:B------:R-:W-:Y:S01]  /*1cd0*/  @P0 FMUL R17, R17, 0.25 ;  /* 0x3e80000011110820 */ /* 0x000fe20000400000 */
[----:B------:R-:W-:Y:S01]  /*1ce0*/  LOP3.LUT R30, R6, 0x240, R3, 0x78, !PT ;  /* 0x00000240061e7812 */ /* 0x000fe200078e7803 */
[----:B------:R-:W-:Y:S01]  /*1cf0*/  VIADD R3, R5, 0xc0cafb0d ;  /* 0xc0cafb0d05037836 */ /* 0x000fe20000000000 */
[----:B------:R-:W-:Y:S01]  /*1d00*/  IADD3 R6, R4, -0x3f3504f3, RZ ;  /* 0xc0cafb0d04067810 */ /* 0x000fe20007ffe0ff */
[----:B------:R-:W-:Y:S01]  /*1d10*/  @!P3 FMUL R17, R17, 16777216 ;  /* 0x4b8000001111b820 */ /* 0x000fe20000400000 */
[----:B------:R-:W-:Y:S02]  /*1d20*/  FSEL R7, RZ, -23, P1 ;  /* 0xc1b80000ff077808 */ /* 0x000fe40000800000 */
[----:B------:R-:W-:-:S02]  /*1d30*/  LOP3.LUT R11, R6, 0xff800000, RZ, 0xc0, !PT ;  /* 0xff800000060b7812 */ /* 0x000fc400078ec0ff */
[C---:B------:R-:W-:Y:S02]  /*1d40*/  FSETP.GT.AND P1, PT, |R56|.reuse, 8.50705917302346158658e+37, PT ;  /* 0x7e8000003800780b */ /* 0x040fe40003f24200 */
[----:B------:R-:W-:Y:S02]  /*1d50*/  I2FP.F32.S32 R12, R11 ;  /* 0x0000000b000c7245 */ /* 0x000fe40000201400 */
[----:B------:R-:W-:Y:S02]  /*1d60*/  FSETP.GEU.AND P2, PT, |R56|, 1.175494350822287508e-38, PT ;  /* 0x008000003800780b */ /* 0x000fe40003f4e200 */
[----:B------:R-:W-:Y:S01]  /*1d70*/  LOP3.LUT R8, R3, 0xff800000, RZ, 0xc0, !PT ;  /* 0xff80000003087812 */ /* 0x000fe200078ec0ff */
[----:B------:R-:W-:Y:S01]  /*1d80*/  FFMA.FTZ R12, R12, 1.1920928955078125e-07, R9 ;  /* 0x340000000c0c7823 */ /* 0x000fe20000010009 */
[----:B------:R-:W-:Y:S01]  /*1d90*/  LOP3.LUT R15, R15, 0x48, R2, 0x78, !PT ;  /* 0x000000480f0f7812 */ /* 0x000fe200078e7802 */
[----:B------:R-:W0:Y:S01]  /*1da0*/  MUFU.RCP R9, R17 ;  /* 0x0000001100097308 */ /* 0x000e220000001000 */
[----:B------:R-:W-:-:S02]  /*1db0*/  I2FP.F32.S32 R10, R8 ;  /* 0x00000008000a7245 */ /* 0x000fc40000201400 */
[----:B------:R-:W-:Y:S01]  /*1dc0*/  IADD3 R8, R5, -R8, RZ ;  /* 0x8000000805087210 */ /* 0x000fe20007ffe0ff */
[----:B------:R-:W-:Y:S01]  /*1dd0*/  @P1 FMUL R56, R56, 0.25 ;  /* 0x3e80000038381820 */ /* 0x000fe20000400000 */
[----:B------:R-:W-:Y:S01]  /*1de0*/  SHF.L.U32 R14, R2, 0x7, RZ ;  /* 0x00000007020e7819 */ /* 0x000fe200000006ff */
[----:B------:R-:W-:Y:S01]  /*1df0*/  FFMA.FTZ R7, R10, 1.1920928955078125e-07, R7 ;  /* 0x340000000a077823 */ /* 0x000fe20000010007 */
[----:B------:R-:W-:Y:S01]  /*1e00*/  IADD3 R11, R4, -R11, RZ ;  /* 0x8000000b040b7210 */ /* 0x000fe20007ffe0ff */
[----:B------:R-:W-:Y:S01]  /*1e10*/  @!P2 FMUL R56, R56, 16777216 ;  /* 0x4b8000003838a820 */ /* 0x000fe20000400000 */
[----:B------:R-:W-:Y:S01]  /*1e20*/  LOP3.LUT R13, R2, 0x10, RZ, 0xc0, !PT ;  /* 0x00000010020d7812 */ /* 0x000fe200078ec0ff */
[----:B------:R-:W-:Y:S01]  /*1e30*/  IMAD.MOV.U32 R10, RZ, RZ, 0x3dc6b27f ;  /* 0x3dc6b27fff0a7424 */ /* 0x000fe200078e00ff */
[----:B------:R-:W-:Y:S01]  /*1e40*/  LOP3.LUT R6, R15, 0x600, R14, 0xf8, !PT ;  /* 0x000006000f067812 */ /* 0x000fe200078ef80e */
[----:B------:R-:W-:Y:S01]  /*1e50*/  FADD R8, R8, -1 ;  /* 0xbf80000008087421 */ /* 0x000fe20000000000 */
[----:B------:R-:W-:Y:S01]  /*1e60*/  LEA R3, R13, R16, 0x2 ;  /* 0x000000100d037211 */ /* 0x000fe200078e10ff */
[----:B------:R-:W1:Y:S01]  /*1e70*/  MUFU.RCP R15, R56 ;  /* 0x00000038000f7308 */ /* 0x000e620000001000 */
[----:B------:R-:W-:Y:S01]  /*1e80*/  FADD R11, R11, -1 ;  /* 0xbf8000000b0b7421 */ /* 0x000fe20000000000 */
[----:B------:R-:W-:Y:S01]  /*1e90*/  @P1 FMUL R25, R25, 0.25 ;  /* 0x3e80000019191820 */ /* 0x000fe20000400000 */
[C---:B0-----:R-:W-:Y:S01]  /*1ea0*/  FMUL R13, R9.reuse, R27 ;  /* 0x0000001b090d7220 */ /* 0x041fe20000400000 */
[C---:B------:R-:W-:Y:S01]  /*1eb0*/  FMUL R14, R9.reuse, R26 ;  /* 0x0000001a090e7220 */ /* 0x040fe20000400000 */
[C---:B------:R-:W-:Y:S01]  /*1ec0*/  FMUL R18, R9.reuse, R43 ;  /* 0x0000002b09127220 */ /* 0x040fe20000400000 */
[C---:B------:R-:W-:Y:S01]  /*1ed0*/  FMUL R19, R9.reuse, R42 ;  /* 0x0000002a09137220 */ /* 0x040fe20000400000 */
[C---:B------:R-:W-:Y:S01]  /*1ee0*/  FMUL R22, R9.reuse, R39 ;  /* 0x0000002709167220 */ /* 0x040fe20000400000 */
[C---:B------:R-:W-:Y:S01]  /*1ef0*/  FMUL R23, R9.reuse, R38 ;  /* 0x0000002609177220 */ /* 0x040fe20000400000 */
[C---:B------:R-:W-:Y:S01]  /*1f00*/  FMUL R27, R9.reuse, R31 ;  /* 0x0000001f091b7220 */ /* 0x040fe20000400000 */
[----:B------:R-:W-:Y:S01]  /*1f10*/  FMUL R26, R9, R20 ;  /* 0x00000014091a7220 */ /* 0x000fe20000400000 */
[-C--:B------:R-:W-:Y:S01]  /*1f20*/  FFMA.FTZ R9, R8, R10.reuse, -0.16845393180847167969 ;  /* 0xbe2c7f3008097423 */ /* 0x080fe2000001000a */
[----:B------:R-:W-:Y:S01]  /*1f30*/  FFMA.FTZ R10, R11, R10, -0.16845393180847167969 ;  /* 0xbe2c7f300b0a7423 */ /* 0x000fe2000001000a */
[----:B------:R-:W-:Y:S01]  /*1f40*/  @P1 FMUL R24, R24, 0.25 ;  /* 0x3e80000018181820 */ /* 0x000fe20000400000 */
[----:B------:R-:W-:Y:S01]  /*1f50*/  @P1 FMUL R41, R41, 0.25 ;  /* 0x3e80000029291820 */ /* 0x000fe20000400000 */
[----:B------:R-:W-:Y:S01]  /*1f60*/  @P1 FMUL R40, R40, 0.25 ;  /* 0x3e80000028281820 */ /* 0x000fe20000400000 */
[----:B------:R-:W-:Y:S01]  /*1f70*/  FFMA.FTZ R10, R11, R10, 0.1716887056827545166 ;  /* 0x3e2fcf2a0b0a7423 */ /* 0x000fe2000001000a */
[----:B------:R-:W-:Y:S01]  /*1f80*/  @P1 FMUL R37, R37, 0.25 ;  /* 0x3e80000025251820 */ /* 0x000fe20000400000 */
[----:B------:R-:W-:Y:S01]  /*1f90*/  @P1 FMUL R36, R36, 0.25 ;  /* 0x3e80000024241820 */ /* 0x000fe20000400000 */
[----:B------:R-:W-:Y:S01]  /*1fa0*/  @P1 FMUL R28, R28, 0.25 ;  /* 0x3e8000001c1c1820 */ /* 0x000fe20000400000 */
[----:B------:R-:W-:Y:S01]  /*1fb0*/  @P1 FMUL R29, R29, 0.25 ;  /* 0x3e8000001d1d1820 */ /* 0x000fe20000400000 */
[----:B------:R-:W-:Y:S01]  /*1fc0*/  FFMA.FTZ R10, R11, R10, -0.17900948226451873779 ;  /* 0xbe374e430b0a7423 */ /* 0x000fe2000001000a */
[----:B------:R-:W-:Y:S01]  /*1fd0*/  @!P2 FMUL R25, R25, 16777216 ;  /* 0x4b8000001919a820 */ /* 0x000fe20000400000 */
[----:B------:R-:W-:Y:S01]  /*1fe0*/  @!P2 FMUL R24, R24, 16777216 ;  /* 0x4b8000001818a820 */ /* 0x000fe20000400000 */
[----:B------:R-:W-:Y:S01]  /*1ff0*/  @!P2 FMUL R41, R41, 16777216 ;  /* 0x4b8000002929a820 */ /* 0x000fe20000400000 */
[----:B------:R-:W-:Y:S01]  /*2000*/  @!P2 FMUL R40, R40, 16777216 ;  /* 0x4b8000002828a820 */ /* 0x000fe20000400000 */
[----:B------:R-:W-:Y:S01]  /*2010*/  @!P2 FMUL R37, R37, 16777216 ;  /* 0x4b8000002525a820 */ /* 0x000fe20000400000 */
[----:B------:R-:W-:Y:S01]  /*2020*/  @!P2 FMUL R36, R36, 16777216 ;  /* 0x4b8000002424a820 */ /* 0x000fe20000400000 */
[----:B------:R-:W-:Y:S01]  /*2030*/  @!P2 FMUL R28, R28, 16777216 ;  /* 0x4b8000001c1ca820 */ /* 0x000fe20000400000 */
[----:B------:R-:W-:Y:S01]  /*2040*/  @!P2 FMUL R29, R29, 16777216 ;  /* 0x4b8000001d1da820 */ /* 0x000fe20000400000 */
[----:B------:R-:W-:Y:S01]  /*2050*/  FFMA.FTZ R10, R11, R10, 0.20512372255325317383 ;  /* 0x3e520bf40b0a7423 */ /* 0x000fe2000001000a */
[C---:B-1----:R-:W-:Y:S01]  /*2060*/  FMUL R16, R15.reuse, R25 ;  /* 0x000000190f107220 */ /* 0x042fe20000400000 */
[C---:B------:R-:W-:Y:S01]  /*2070*/  FMUL R17, R15.reuse, R24 ;  /* 0x000000180f117220 */ /* 0x040fe20000400000 */
[C---:B------:R-:W-:Y:S01]  /*2080*/  FMUL R21, R15.reuse, R41 ;  /* 0x000000290f157220 */ /* 0x040fe20000400000 */
[C---:B------:R-:W-:Y:S01]  /*2090*/  FMUL R20, R15.reuse, R40 ;  /* 0x000000280f147220 */ /* 0x040fe20000400000 */
[C---:B------:R-:W-:Y:S01]  /*20a0*/  FMUL R24, R15.reuse, R37 ;  /* 0x000000250f187220 */ /* 0x040fe20000400000 */
[C---:B------:R-:W-:Y:S01]  /*20b0*/  FMUL R25, R15.reuse, R36 ;  /* 0x000000240f197220 */ /* 0x040fe20000400000 */
[C---:B------:R-:W-:Y:S01]  /*20c0*/  FMUL R28, R15.reuse, R28 ;  /* 0x0000001c0f1c7220 */ /* 0x040fe20000400000 */
[----:B------:R-:W-:Y:S01]  /*20d0*/  FMUL R15, R15, R29 ;  /* 0x0000001d0f0f7220 */ /* 0x000fe20000400000 */
[----:B------:R-:W-:Y:S01]  /*20e0*/  FFMA.FTZ R10, R11, R10, -0.24046532809734344482 ;  /* 0xbe763c8b0b0a7423 */ /* 0x000fe2000001000a */
[----:B------:R-:W-:Y:S01]  /*20f0*/  FFMA.FTZ R9, R8, R9, 0.1716887056827545166 ;  /* 0x3e2fcf2a08097423 */ /* 0x000fe20000010009 */
[----:B------:R-:W-:-:S02]  /*2100*/  F2FP.BF16.F32.PACK_AB R29, R17, R20 ;  /* 0x00000014111d723e */ /* 0x000fc400000010ff */
[----:B------:R-:W-:Y:S01]  /*2110*/  F2FP.BF16.F32.PACK_AB R20, R24, R15 ;  /* 0x0000000f1814723e */ /* 0x000fe200000010ff */
[----:B------:R-:W-:Y:S01]  /*2120*/  FFMA.FTZ R10, R11, R10, 0.28857114911079406738 ;  /* 0x3e93bf990b0a7423 */ /* 0x000fe2000001000a */
[----:B------:R-:W-:Y:S01]  /*2130*/  FFMA.FTZ R9, R8, R9, -0.17900948226451873779 ;  /* 0xbe374e4308097423 */ /* 0x000fe20000010009 */
[----:B------:R-:W-:Y:S02]  /*2140*/  F2FP.BF16.F32.PACK_AB R15, R14, R19 ;  /* 0x000000130e0f723e */ /* 0x000fe400000010ff */
[----:B------:R-:W-:Y:S01]  /*2150*/  F2FP.BF16.F32.PACK_AB R28, R25, R28 ;  /* 0x0000001c191c723e */ /* 0x000fe200000010ff */
[----:B------:R-:W-:Y:S01]  /*2160*/  FFMA.FTZ R10, R11, R10, -0.36067417263984680176 ;  /* 0xbeb8aa490b0a7423 */ /* 0x000fe2000001000a */
[----:B------:R-:W-:Y:S01]  /*2170*/  F2FP.BF16.F32.PACK_AB R21, R16, R21 ;  /* 0x000000151015723e */ /* 0x000fe200000010ff */
[----:B------:R-:W-:Y:S01]  /*2180*/  FFMA.FTZ R9, R8, R9, 0.20512372255325317383 ;  /* 0x3e520bf408097423 */ /* 0x000fe20000010009 */
[----:B------:R-:W-:Y:S01]  /*2190*/  F2FP.BF16.F32.PACK_AB R14, R23, R26 ;  /* 0x0000001a170e723e */ /* 0x000fe200000010ff */
[----:B------:R0:W-:Y:S01]  /*21a0*/  STS.64 [R30+UR7], R28 ;  /* 0x0000001c1e007988 */ /* 0x0001e20008000a07 */
[----:B------:R-:W-:Y:S01]  /*21b0*/  LOP3.LUT R16, R30, 0x8, RZ, 0x3c, !PT ;  /* 0x000000081e107812 */ /* 0x000fe200078e3cff */
[----:B------:R-:W-:Y:S01]  /*21c0*/  FFMA.FTZ R10, R11, R10, 0.48089820146560668945 ;  /* 0x3ef6384a0b0a7423 */ /* 0x000fe2000001000a */
[----:B------:R-:W-:Y:S01]  /*21d0*/  F2FP.BF16.F32.PACK_AB R23, R13, R18 ;  /* 0x000000120d17723e */ /* 0x000fe200000010ff */
[----:B------:R1:W-:Y:S01]  /*21e0*/  STS.64 [R30+UR7+0x100], R20 ;  /* 0x000100141e007988 */ /* 0x0003e20008000a07 */
[----:B------:R-:W-:Y:S01]  /*21f0*/  F2FP.BF16.F32.PACK_AB R22, R22, R27 ;  /* 0x0000001b1616723e */ /* 0x000fe200000010ff */
[C---:B------:R-:W-:Y:S01]  /*2200*/  FFMA.FTZ R9, R8.reuse, R9, -0.24046532809734344482 ;  /* 0xbe763c8b08097423 */ /* 0x040fe20000010009 */
[C---:B------:R-:W-:Y:S01]  /*2210*/  FFMA.FTZ R10, R11.reuse, R10, -0.72134751081466674805 ;  /* 0xbf38aa3b0b0a7423 */ /* 0x040fe2000001000a */
[----:B------:R-:W-:Y:S01]  /*2220*/  STS.64 [R16+UR7+0x400], R14 ;  /* 0x0004000e10007988 */ /* 0x000fe20008000a07 */
[----:B------:R-:W2:Y:S01]  /*2230*/  LDC.64 R18, c[0x0][0x228] ;  /* 0x00008a00ff127b82 */ /* 0x000ea20000000a00 */
[C---:B------:R-:W-:Y:S01]  /*2240*/  FFMA.FTZ R9, R8.reuse, R9, 0.28857114911079406738 ;  /* 0x3e93bf9908097423 */ /* 0x040fe20000010009 */
[C---:B------:R-:W-:Y:S01]  /*2250*/  FMUL R10, R11.reuse, R10 ;  /* 0x0000000a0b0a7220 */ /* 0x040fe20000400000 */
[----:B------:R2:W-:Y:S05]  /*2260*/  STS.64 [R16+UR7+0x500], R22 ;  /* 0x0005001610007988 */ /* 0x0005ea0008000a07 */
[----:B------:R-:W-:Y:S01]  /*2270*/  BAR.SYNC.DEFER_BLOCKING 0x0 ;  /* 0x0000000000007b1d */ /* 0x000fe20000010000 */
[----:B------:R-:W-:Y:S01]  /*2280*/  FFMA.FTZ R9, R8, R9, -0.36067417263984680176 ;  /* 0xbeb8aa4908097423 */ /* 0x000fe20000010009 */
[----:B------:R-:W-:Y:S01]  /*2290*/  FMUL R10, R11, R10 ;  /* 0x0000000a0b0a7220 */ /* 0x000fe20000400000 */
[----:B------:R-:W-:-:S02]  /*22a0*/  ISETP.GE.U32.AND P2, PT, R5, 0x7f800000, PT ;  /* 0x7f8000000500780c */ /* 0x000fc40003f46070 */
[----:B------:R-:W-:-:S03]  /*22b0*/  FFMA.FTZ R9, R8, R9, 0.48089820146560668945 ;  /* 0x3ef6384a08097423 */ /* 0x000fc60000010009 */
[----:B0-----:R-:W0:Y:S01]  /*22c0*/  LDC R28, c[0x0][0x278] ;  /* 0x00009e00ff1c7b82 */ /* 0x001e220000000800 */
[----:B------:R-:W-:Y:S01]  /*22d0*/  FFMA.FTZ R11, R11, 1.4426950216293334961, R10 ;  /* 0x3fb8aa3b0b0b7823 */ /* 0x000fe2000001000a */
[----:B------:R-:W-:Y:S01]  /*22e0*/  SHF.R.U32.HI R13, RZ, 0x5, R2 ;  /* 0x00000005ff0d7819 */ /* 0x000fe20000011602 */
[----:B------:R-:W-:Y:S01]  /*22f0*/  FFMA.FTZ R9, R8, R9, -0.72134751081466674805 ;  /* 0xbf38aa3b08097423 */ /* 0x000fe20000010009 */
[----:B------:R-:W-:Y:S01]  /*2300*/  ISETP.GE.U32.AND P1, PT, R4, 0x7f800000, PT ;  /* 0x7f8000000400780c */ /* 0x000fe20003f26070 */
[----:B-1----:R-:W-:Y:S01]  /*2310*/  FADD R21, R12, R11 ;  /* 0x0000000b0c157221 */ /* 0x002fe20000000000 */
[----:B------:R-:W-:Y:S01]  /*2320*/  LOP3.LUT R11, R6, 0x8, RZ, 0x3c, !PT ;  /* 0x00000008060b7812 */ /* 0x000fe200078e3cff */
[C---:B------:R-:W-:Y:S01]  /*2330*/  FMUL R9, R8.reuse, R9 ;  /* 0x0000000908097220 */ /* 0x040fe20000400000 */
[----:B------:R-:W-:Y:S02]  /*2340*/  SGXT.U32 R13, R13, 0x2 ;  /* 0x000000020d0d781a */ /* 0x000fe40000000000 */
[----:B------:R-:W-:Y:S01]  /*2350*/  FSETP.NEU.AND P0, PT, R5, RZ, PT ;  /* 0x000000ff0500720b */ /* 0x000fe20003f0d000 */
[----:B------:R-:W-:-:S04]  /*2360*/  FMUL R9, R8, R9 ;  /* 0x0000000908097220 */ /* 0x000fc80000400000 */
[----:B------:R-:W-:Y:S01]  /*2370*/  FFMA.FTZ R8, R8, 1.4426950216293334961, R9 ;  /* 0x3fb8aa3b08087823 */ /* 0x000fe20000010009 */
[----:B------:R1:W3:Y:S03]  /*2380*/  LDS.64 R22, [R6+UR7] ;  /* 0x0000000706167984 */ /* 0x0002e60008000a00 */
[----:B------:R-:W-:Y:S01]  /*2390*/  FADD R20, R7, R8 ;  /* 0x0000000807147221 */ /* 0x000fe20000000000 */
[----:B------:R-:W-:Y:S01]  /*23a0*/  IMAD R7, R0, UR5, RZ ;  /* 0x0000000500077c24 */ /* 0x000fe2000f8e02ff */
[----:B------:R-:W-:Y:S01]  /*23b0*/  UIMAD.WIDE UR4, UR4, 0x2, URZ ;  /* 0x00000002040478a5 */ /* 0x000fe2000f8e023f */
[----:B------:R4:W5:Y:S01]  /*23c0*/  LDS.64 R24, [R11+UR7] ;  /* 0x000000070b187984 */ /* 0x0009620008000a00 */
[----:B------:R-:W-:Y:S02]  /*23d0*/  @P2 IMAD.MOV.U32 R8, RZ, RZ, 0x7f800000 ;  /* 0x7f800000ff082424 */ /* 0x000fe400078e00ff */
[----:B0-----:R-:W-:Y:S01]  /*23e0*/  IMAD R10, R13, R28, RZ ;  /* 0x0000001c0d0a7224 */ /* 0x001fe200078e02ff */
[----:B------:R-:W-:Y:S01]  /*23f0*/  SHF.L.U32 R9, R7, 0x1, RZ ;  /* 0x0000000107097819 */ /* 0x000fe200000006ff */
[----:B------:R-:W-:Y:S01]  /*2400*/  @P2 FFMA.FTZ R20, R5, R8, +INF ;  /* 0x7f80000005142423 */ /* 0x000fe20000010008 */
[----:B------:R-:W-:Y:S01]  /*2410*/  LEA.HI R13, R2, 0x1c, RZ, 0x1b ;  /* 0x0000001c020d7811 */ /* 0x000fe200078fd8ff */
[----:B------:R-:W-:Y:S01]  /*2420*/  IMAD.HI R8, R7, 0x2, RZ ;  /* 0x0000000207087827 */ /* 0x000fe200078e02ff */
[C---:B------:R-:W-:Y:S01]  /*2430*/  LEA R5, R28.reuse, R10, 0x2 ;  /* 0x0000000a1c057211 */ /* 0x040fe200078e10ff */
[----:B------:R-:W-:Y:S01]  /*2440*/  ULDC UR4, c[0x0][0x27c] ;  /* 0x00009f0000047ab9 */ /* 0x000fe20000000800 */
[----:B--2---:R-:W-:Y:S01]  /*2450*/  IADD3 R16, P2, P3, R9, UR8, R18 ;  /* 0x0000000809107c10 */ /* 0x004fe2000fb5e012 */
[----:B------:R-:W-:Y:S01]  /*2460*/  IMAD R12, R13, R28, RZ ;  /* 0x0000001c0d0c7224 */ /* 0x000fe200078e02ff */
[----:B------:R-:W-:Y:S01]  /*2470*/  @P1 MOV R7, 0x7f800000 ;  /* 0x7f80000000071802 */ /* 0x000fe20000000f00 */
[----:B------:R-:W-:Y:S01]  /*2480*/  IMAD R9, R28, 0x4, R5 ;  /* 0x000000041c097824 */ /* 0x000fe200078e0205 */
[----:B------:R-:W-:Y:S01]  /*2490*/  IADD3.X R26, R8, UR5, R19, P2, P3 ;  /* 0x00000005081a7c10 */ /* 0x000fe200097e6413 */
[----:B------:R-:W-:Y:S01]  /*24a0*/  UIMAD UR4, UR6, UR4, URZ ;  /* 0x00000004060472a4 */ /* 0x000fe2000f8e023f */
[----:B-1----:R-:W-:Y:S01]  /*24b0*/  LEA R6, P3, R10, R16, 0x1 ;  /* 0x000000100a067211 */ /* 0x002fe200078608ff */
[----:B------:R-:W-:Y:S01]  /*24c0*/  @P1 FFMA.FTZ R21, R4, R7, +INF ;  /* 0x7f80000004151423 */ /* 0x000fe20000010007 */
[----:B----4-:R-:W-:Y:S01]  /*24d0*/  LEA R11, R28, R9, 0x2 ;  /* 0x000000091c0b7211 */ /* 0x010fe200078e10ff */
[----:B------:R-:W-:Y:S01]  /*24e0*/  USHF.L.U32 UR6, UR4, 0x2, URZ ;  /* 0x0000000204067899 */ /* 0x000fe2000800063f */
[----:B------:R-:W-:Y:S01]  /*24f0*/  FSETP.NEU.AND P2, PT, R4, RZ, PT ;  /* 0x000000ff0400720b */ /* 0x000fe20003f4d000 */
[----:B------:R-:W-:Y:S01]  /*2500*/  UIMAD.WIDE UR4, UR4, 0x4, URZ ;  /* 0x00000004040478a5 */ /* 0x000fe2000f8e023f */
[----:B------:R-:W-:-:S02]  /*2510*/  LEA R13, R28, R11, 0x2 ;  /* 0x0000000b1c0d7211 */ /* 0x000fc400078e10ff */
[----:B------:R-:W-:Y:S02]  /*2520*/  LEA R4, P1, R5, R16, 0x1 ;  /* 0x0000001005047211 */ /* 0x000fe400078208ff */
[----:B------:R-:W-:Y:S01]  /*2530*/  LEA.HI.X.SX32 R7, R10, R26, 0x1, P3 ;  /* 0x0000001a0a077211 */ /* 0x000fe200018f0eff */
[----:B------:R-:W-:Y:S01]  /*2540*/  IMAD R15, R28, 0x4, R13 ;  /* 0x000000041c0f7824 */ /* 0x000fe200078e020d */
[-C--:B------:R-:W-:Y:S02]  /*2550*/  LEA R18, P4, R12, R16.reuse, 0x1 ;  /* 0x000000100c127211 */ /* 0x080fe400078808ff */
[----:B------:R-:W-:Y:S02]  /*2560*/  LEA R8, P3, R9, R16, 0x1 ;  /* 0x0000001009087211 */ /* 0x000fe400078608ff */
[----:B------:R-:W-:Y:S02]  /*2570*/  LEA.HI.X.SX32 R5, R5, R26, 0x1, P1 ;  /* 0x0000001a05057211 */ /* 0x000fe400008f0eff */
[----:B------:R-:W-:-:S02]  /*2580*/  LEA R10, P1, R11, R16, 0x1 ;  /* 0x000000100b0a7211 */ /* 0x000fc400078208ff */
[----:B------:R-:W-:Y:S01]  /*2590*/  LEA R17, R28, R15, 0x2 ;  /* 0x0000000f1c117211 */ /* 0x000fe200078e10ff */
[----:B---3--:R0:W-:Y:S01]  /*25a0*/  STG.E.U16 desc[UR10][R6.64], R22 ;  /* 0x0000001606007986 */ /* 0x0081e2000c10150a */
[-C--:B------:R-:W-:Y:S02]  /*25b0*/  LEA.HI.X.SX32 R19, R12, R26.reuse, 0x1, P4 ;  /* 0x0000001a0c137211 */ /* 0x080fe400020f0eff */
[----:B------:R-:W-:Y:S01]  /*25c0*/  LEA.HI.X.SX32 R9, R9, R26, 0x1, P3 ;  /* 0x0000001a09097211 */ /* 0x000fe200018f0eff */
[----:B-----5:R-:W-:Y:S01]  /*25d0*/  STG.E.U16 desc[UR10][R4.64], R24 ;  /* 0x0000001804007986 */ /* 0x020fe2000c10150a */
[-C--:B------:R-:W-:Y:S02]  /*25e0*/  LEA R12, P3, R13, R16.reuse, 0x1 ;  /* 0x000000100d0c7211 */ /* 0x080fe400078608ff */
[----:B------:R-:W-:Y:S02]  /*25f0*/  PRMT R28, R22, 0x7632, R28 ;  /* 0x00007632161c7816 */ /* 0x000fe4000000001c */
[----:B------:R-:W-:-:S02]  /*2600*/  LEA R14, P4, R15, R16, 0x1 ;  /* 0x000000100f0e7211 */ /* 0x000fc400078808ff */
[----:B------:R-:W-:Y:S01]  /*2610*/  LEA.HI.X.SX32 R11, R11, R26, 0x1, P1 ;  /* 0x0000001a0b0b7211 */ /* 0x000fe200008f0eff */
[----:B------:R1:W-:Y:S01]  /*2620*/  STG.E.U16 desc[UR10][R8.64], R28 ;  /* 0x0000001c08007986 */ /* 0x0003e2000c10150a */
[----:B------:R-:W-:Y:S02]  /*2630*/  PRMT R29, R24, 0x7632, R29 ;  /* 0x00007632181d7816 */ /* 0x000fe4000000001d */
[----:B------:R-:W-:Y:S02]  /*2640*/  LEA R16, P5, R17, R16, 0x1 ;  /* 0x0000001011107211 */ /* 0x000fe400078a08ff */
[-C--:B------:R-:W-:Y:S01]  /*2650*/  LEA.HI.X.SX32 R13, R13, R26.reuse, 0x1, P3 ;  /* 0x0000001a0d0d7211 */ /* 0x080fe200018f0eff */
[----:B------:R2:W-:Y:S01]  /*2660*/  STG.E.U16 desc[UR10][R10.64], R29 ;  /* 0x0000001d0a007986 */ /* 0x0005e2000c10150a */
[-C--:B------:R-:W-:Y:S02]  /*2670*/  LEA.HI.X.SX32 R15, R15, R26.reuse, 0x1, P4 ;  /* 0x0000001a0f0f7211 */ /* 0x080fe400020f0eff */
[----:B------:R-:W-:Y:S01]  /*2680*/  LEA.HI.X.SX32 R17, R17, R26, 0x1, P5 ;  /* 0x0000001a11117211 */ /* 0x000fe200028f0eff */
[----:B------:R3:W-:Y:S01]  /*2690*/  STG.E.U16 desc[UR10][R12.64], R23 ;  /* 0x000000170c007986 */ /* 0x0007e2000c10150a */
[----:B0-----:R-:W-:Y:S01]  /*26a0*/  FSEL R7, R20, -INF , P0 ;  /* 0xff80000014077808 */ /* 0x001fe20000000000 */
[----:B------:R-:W0:Y:S01]  /*26b0*/  LDC.64 R26, c[0x0][0x230] ;  /* 0x00008c00ff1a7b82 */ /* 0x000e220000000a00 */
[----:B-1----:R-:W-:Y:S01]  /*26c0*/  PRMT R9, R23, 0x7632, R9 ;  /* 0x0000763217097816 */ /* 0x002fe20000000009 */
[----:B------:R3:W-:Y:S01]  /*26d0*/  STG.E.U16 desc[UR10][R14.64], R25 ;  /* 0x000000190e007986 */ /* 0x0007e2000c10150a */
[----:B------:R-:W-:Y:S01]  /*26e0*/  FSEL R6, R21, -INF , P2 ;  /* 0xff80000015067808 */ /* 0x000fe20001000000 */
[----:B------:R-:W-:Y:S01]  /*26f0*/  FFMA R52, R7, 0.69314718246459960938, R52 ;  /* 0x3f31721807347823 */ /* 0x000fe20000000034 */
[----:B------:R-:W-:Y:S01]  /*2700*/  LOP3.LUT P0, RZ, R2, 0x60, RZ, 0xc0, !PT ;  /* 0x0000006002ff7812 */ /* 0x000fe2000780c0ff */
[----:B------:R3:W-:Y:S01]  /*2710*/  STG.E.U16 desc[UR10][R16.64], R9 ;  /* 0x0000000910007986 */ /* 0x0007e2000c10150a */
[----:B--2---:R-:W-:Y:S01]  /*2720*/  PRMT R11, R25, 0x7632, R11 ;  /* 0x00007632190b7816 */ /* 0x004fe2000000000b */
[----:B------:R-:W-:Y:S01]  /*2730*/  FFMA R53, R6, 0.69314718246459960938, R53 ;  /* 0x3f31721806357823 */ /* 0x000fe20000000035 */
[----:B------:R-:W-:-:S02]  /*2740*/  SHF.L.U32 R2, R2, 0x1, RZ ;  /* 0x0000000102027819 */ /* 0x000fc400000006ff */
[----:B------:R-:W-:Y:S01]  /*2750*/  SHF.L.U32 R5, R0, 0x2, RZ ;  /* 0x0000000200057819 */ /* 0x000fe200000006ff */
[----:B------:R3:W-:Y:S01]  /*2760*/  STG.E.U16 desc[UR10][R18.64], R11 ;  /* 0x0000000b12007986 */ /* 0x0007e2000c10150a */
[----:B------:R-:W-:Y:S01]  /*2770*/  LOP3.LUT R2, R2, 0x78, RZ, 0xc0, !PT ;  /* 0x0000007802027812 */ /* 0x000fe200078ec0ff */
[----:B------:R-:W-:Y:S01]  /*2780*/  IMAD.HI R0, R0, 0x4, RZ ;  /* 0x0000000400007827 */ /* 0x000fe200078e02ff */
[----:B------:R-:W-:Y:S01]  /*2790*/  BAR.SYNC.DEFER_BLOCKING 0x0 ;  /* 0x0000000000007b1d */ /* 0x000fe20000010000 */
[----:B0-----:R-:W-:-:S04]  /*27a0*/  IADD3 R4, P1, P2, R5, UR6, R26 ;  /* 0x0000000605047c10 */ /* 0x001fc8000fa3e01a */
[----:B------:R-:W-:Y:S01]  /*27b0*/  IADD3.X R5, R0, UR5, R27, P1, P2 ;  /* 0x0000000500057c10 */ /* 0x000fe20008fe441b */
[----:B------:R3:W-:Y:S02]  /*27c0*/  STS.64 [R2+UR7], R52 ;  /* 0x0000003402007988 */ /* 0x0007e40008000a07 */
[----:B------:R-:W-:Y:S06]  /*27d0*/  BAR.SYNC.DEFER_BLOCKING 0x0 ;  /* 0x0000000000007b1d */ /* 0x000fec0000010000 */
[----:B------:R-:W-:Y:S05]  /*27e0*/  @P0 EXIT ;  /* 0x000000000000094d */ /* 0x000fea0003800000 */
[----:B------:R-:W0:Y:S04]  /*27f0*/  LDS R3, [R3] ;  /* 0x0000000003037984 */ /* 0x000e280000000800 */
[----:B0-----:R-:W-:Y:S01]  /*2800*/  STG.E desc[UR10][R4.64], R3 ;  /* 0x0000000304007986 */ /* 0x001fe2000c10190a */
[----:B------:R-:W-:Y:S05]  /*2810*/  EXIT ;  /* 0x000000000000794d */ /* 0x000fea0003800000 */
.L_x_2:
[----:B------:R-:W-:-:S00]  /*2820*/  BRA `(.L_x_2) ;  /* 0xfffffffc00fc7947 */ /* 0x000fc0000383ffff */
[----:B------:R-:W-:-:S00]  /*2830*/  NOP ;  /* 0x0000000000007918 */ /* 0x000fc00000000000 */
        /* <DEDUP_REMOVED lines=12> */
.L_x_3:


//--------------------- .nv.global.init           --------------------------
	.section	.nv.global.init,"aw",@progbits
.nv.global.init:
	.type		_$_str,@object
	.size		_$_str,(.L_0 - _$_str)
_$_str:
        /*0000*/ 	.byte	0x5f, 0x5f, 0x43, 0x55, 0x44, 0x41, 0x5f, 0x46, 0x54, 0x5a, 0x00
.L_0:


//--------------------- .nv.shared.attn_fwd       --------------------------
	.section	.nv.shared.attn_fwd,"aw",@nobits
	.sectionflags	@""
	.align	16
	.zero		1024


//--------------------- .nv.shared.reserved.0     --------------------------
	.section	.nv.shared.reserved.0,"aw",@nobits
	.weak		__nv_reservedSMEM_offset_0_alias
	.size		__nv_reservedSMEM_offset_0_alias, 0, 0
	.other		__nv_reservedSMEM_offset_0_alias,@"STO_CUDA_RESERVED_SHARED STV_DEFAULT"
__nv_reservedSMEM_offset_0_alias:
	.zero		0


//--------------------- .nv.constant0.attn_fwd    --------------------------
	.section	.nv.constant0.attn_fwd,"a",@progbits
	.sectionflags	@""
	.align	4
.nv.constant0.attn_fwd:
	.zero		664


//--------------------- SYMBOLS --------------------------

	.type		.nv.reservedSmem.offset0,@object
	.size		.nv.reservedSmem.offset0,0x4
